	.target	sm_90a

	.elftype	@"ET_EXEC"


//--------------------- .note.nv.tkinfo           --------------------------
	.section	.note.nv.tkinfo,"",@"SHT_NOTE"
	.sectionflags	@"SHF_NOTE_NV_TKINFO"
	.tkinfo
        /*0018*/ 	.word	0x00000002
        /*0030*/ 	.string	""
        /*0030*/ 	.string	"ptxas"
        /*0030*/ 	.string	"Cuda compilation tools, release 13.0, V13.0.88"
        /*0030*/ 	.string	"Build cuda_13.0.r13.0/compiler.36424714_0"
        /*0030*/ 	.string	"-arch sm_90a -m 64 "



//--------------------- .note.nv.cuinfo           --------------------------
	.section	.note.nv.cuinfo,"",@"SHT_NOTE"
	.sectionflags	@"SHF_NOTE_NV_CUINFO"
        /*0018*/ 	.short	0x0002
        /*001a*/ 	.short	0x005a
        /*001c*/ 	.short	0x0082
	.zero		2


//--------------------- .nv.info                  --------------------------
	.section	.nv.info,"",@"SHT_CUDA_INFO"
	.align	4


	//----- nvinfo : EIATTR_REGCOUNT
	.align		4
        /*0000*/ 	.byte	0x04, 0x2f
        /*0002*/ 	.short	(.L_12 - .L_11)
	.align		4
.L_11:
        /*0004*/ 	.word	index@(_ZN7cutlass13device_kernelINS_4conv6kernel13ConvUniversalINS1_16ConvProblemShapeILNS1_8OperatorE0ELi2EEENS1_10collective14CollectiveConvINS1_46MainloopSm90TmaGmmaWarpSpecializedImplicitGemmILS5_0ELi14ELi2EN4cute5tupleIJNSA_1CILi1EEESD_SD_EEENS1_36KernelImplicitTmaWarpSpecializedSm90ELi1EEENSB_IJNSC_ILi64EEESH_NSB_IJSH_EEEEEENS_6half_tESK_NSA_8TiledMMAINSA_8MMA_AtomIJNSA_4SM904GMMA25MMA_64x64x16_F32F16F16_SSILNSO_5MajorE0ELSQ_0ELNSO_7ScaleInE1ELSR_1EEEEEENSA_6LayoutISE_NSB_IJNSC_ILi0EEESV_SV_EEEEENSB_IJNSA_10UnderscoreESY_SY_EEEEENS7_6detail26Sm90ImplicitGemmTileTraitsINSA_20SM90_TMA_LOAD_IM2COLENSA_14ComposedLayoutINSA_7SwizzleILi3ELi4ELi3EEENSA_18smem_ptr_flag_bitsILi16EEENSU_INSB_IJNSB_IJNSC_ILi8EEES19_EEENSB_IJSH_SD_EEENSB_IJSD_NSC_ILi14EEEEEEEEENSB_IJNSB_IJSH_NSC_ILi512EEEEEENSB_IJSD_SV_EEENSB_IJSV_NSC_ILi4096EEEEEEEEEEEEEvEENS12_INSA_13SM90_TMA_LOADES1M_vEEEENS_8epilogue10collective6detail29Sm90TmaWarpSpecializedAdapterINS1S_15DefaultEpilogueISK_NSB_IJNSB_IJlllEEESD_SV_EEES1X_NS1R_6thread17LinearCombinationISK_Li1EffLNS1Y_9ScaleType4KindE0ELNS_15FloatRoundStyleE2ESK_EENS_4gemm15EpilogueDefaultEEEEEvvEEEEvNT_6ParamsE)
        /*0008*/ 	.word	0x0000003a


	//----- nvinfo : EIATTR_FRAME_SIZE
	.align		4
.L_12:
        /*000c*/ 	.byte	0x04, 0x11
        /*000e*/ 	.short	(.L_14 - .L_13)
	.align		4
.L_13:
        /*0010*/ 	.word	index@(_ZN7cutlass13device_kernelINS_4conv6kernel13ConvUniversalINS1_16ConvProblemShapeILNS1_8OperatorE0ELi2EEENS1_10collective14CollectiveConvINS1_46MainloopSm90TmaGmmaWarpSpecializedImplicitGemmILS5_0ELi14ELi2EN4cute5tupleIJNSA_1CILi1EEESD_SD_EEENS1_36KernelImplicitTmaWarpSpecializedSm90ELi1EEENSB_IJNSC_ILi64EEESH_NSB_IJSH_EEEEEENS_6half_tESK_NSA_8TiledMMAINSA_8MMA_AtomIJNSA_4SM904GMMA25MMA_64x64x16_F32F16F16_SSILNSO_5MajorE0ELSQ_0ELNSO_7ScaleInE1ELSR_1EEEEEENSA_6LayoutISE_NSB_IJNSC_ILi0EEESV_SV_EEEEENSB_IJNSA_10UnderscoreESY_SY_EEEEENS7_6detail26Sm90ImplicitGemmTileTraitsINSA_20SM90_TMA_LOAD_IM2COLENSA_14ComposedLayoutINSA_7SwizzleILi3ELi4ELi3EEENSA_18smem_ptr_flag_bitsILi16EEENSU_INSB_IJNSB_IJNSC_ILi8EEES19_EEENSB_IJSH_SD_EEENSB_IJSD_NSC_ILi14EEEEEEEEENSB_IJNSB_IJSH_NSC_ILi512EEEEEENSB_IJSD_SV_EEENSB_IJSV_NSC_ILi4096EEEEEEEEEEEEEvEENS12_INSA_13SM90_TMA_LOADES1M_vEEEENS_8epilogue10collective6detail29Sm90TmaWarpSpecializedAdapterINS1S_15DefaultEpilogueISK_NSB_IJNSB_IJlllEEESD_SV_EEES1X_NS1R_6thread17LinearCombinationISK_Li1EffLNS1Y_9ScaleType4KindE0ELNS_15FloatRoundStyleE2ESK_EENS_4gemm15EpilogueDefaultEEEEEvvEEEEvNT_6ParamsE)
        /*0014*/ 	.word	0x00000000


	//----- nvinfo : EIATTR_MIN_STACK_SIZE
	.align		4
.L_14:
        /*0018*/ 	.byte	0x04, 0x12
        /*001a*/ 	.short	(.L_16 - .L_15)
	.align		4
.L_15:
        /*001c*/ 	.word	index@(_ZN7cutlass13device_kernelINS_4conv6kernel13ConvUniversalINS1_16ConvProblemShapeILNS1_8OperatorE0ELi2EEENS1_10collective14CollectiveConvINS1_46MainloopSm90TmaGmmaWarpSpecializedImplicitGemmILS5_0ELi14ELi2EN4cute5tupleIJNSA_1CILi1EEESD_SD_EEENS1_36KernelImplicitTmaWarpSpecializedSm90ELi1EEENSB_IJNSC_ILi64EEESH_NSB_IJSH_EEEEEENS_6half_tESK_NSA_8TiledMMAINSA_8MMA_AtomIJNSA_4SM904GMMA25MMA_64x64x16_F32F16F16_SSILNSO_5MajorE0ELSQ_0ELNSO_7ScaleInE1ELSR_1EEEEEENSA_6LayoutISE_NSB_IJNSC_ILi0EEESV_SV_EEEEENSB_IJNSA_10UnderscoreESY_SY_EEEEENS7_6detail26Sm90ImplicitGemmTileTraitsINSA_20SM90_TMA_LOAD_IM2COLENSA_14ComposedLayoutINSA_7SwizzleILi3ELi4ELi3EEENSA_18smem_ptr_flag_bitsILi16EEENSU_INSB_IJNSB_IJNSC_ILi8EEES19_EEENSB_IJSH_SD_EEENSB_IJSD_NSC_ILi14EEEEEEEEENSB_IJNSB_IJSH_NSC_ILi512EEEEEENSB_IJSD_SV_EEENSB_IJSV_NSC_ILi4096EEEEEEEEEEEEEvEENS12_INSA_13SM90_TMA_LOADES1M_vEEEENS_8epilogue10collective6detail29Sm90TmaWarpSpecializedAdapterINS1S_15DefaultEpilogueISK_NSB_IJNSB_IJlllEEESD_SV_EEES1X_NS1R_6thread17LinearCombinationISK_Li1EffLNS1Y_9ScaleType4KindE0ELNS_15FloatRoundStyleE2ESK_EENS_4gemm15EpilogueDefaultEEEEEvvEEEEvNT_6ParamsE)
        /*0020*/ 	.word	0x00000000
.L_16:


//--------------------- .nv.compat                --------------------------
	.section	.nv.compat,"",@"SHT_CUDA_COMPAT_INFO"
	.align	4
        /*0000*/ 	.byte	0x02, 0x09, 0x01, 0x00, 0x02, 0x02, 0x04, 0x00, 0x02, 0x05, 0x05, 0x00, 0x03, 0x07, 0x01, 0x01
        /*0010*/ 	.byte	0x02, 0x03, 0x01, 0x00, 0x02, 0x06, 0x01, 0x00, 0x04, 0x0b, 0x08, 0x00, 0x00, 0x00, 0x00, 0x00
        /*0020*/ 	.byte	0x00, 0x00, 0x00, 0x00


//--------------------- .nv.info._ZN7cutlass13device_kernelINS_4conv6kernel13ConvUniversalINS1_16ConvProblemShapeILNS1_8OperatorE0ELi2EEENS1_10collective14CollectiveConvINS1_46MainloopSm90TmaGmmaWarpSpecializedImplicitGemmILS5_0ELi14ELi2EN4cute5tupleIJNSA_1CILi1EEESD_SD_EEENS1_36KernelImplicitTmaWarpSpecializedSm90ELi1EEENSB_IJNSC_ILi64EEESH_NSB_IJSH_EEEEEENS_6half_tESK_NSA_8TiledMMAINSA_8MMA_AtomIJNSA_4SM904GMMA25MMA_64x64x16_F32F16F16_SSILNSO_5MajorE0ELSQ_0ELNSO_7ScaleInE1ELSR_1EEEEEENSA_6LayoutISE_NSB_IJNSC_ILi0EEESV_SV_EEEEENSB_IJNSA_10UnderscoreESY_SY_EEEEENS7_6detail26Sm90ImplicitGemmTileTraitsINSA_20SM90_TMA_LOAD_IM2COLENSA_14ComposedLayoutINSA_7SwizzleILi3ELi4ELi3EEENSA_18smem_ptr_flag_bitsILi16EEENSU_INSB_IJNSB_IJNSC_ILi8EEES19_EEENSB_IJSH_SD_EEENSB_IJSD_NSC_ILi14EEEEEEEEENSB_IJNSB_IJSH_NSC_ILi512EEEEEENSB_IJSD_SV_EEENSB_IJSV_NSC_ILi4096EEEEEEEEEEEEEvEENS12_INSA_13SM90_TMA_LOADES1M_vEEEENS_8epilogue10collective6detail29Sm90TmaWarpSpecializedAdapterINS1S_15DefaultEpilogueISK_NSB_IJNSB_IJlllEEESD_SV_EEES1X_NS1R_6thread17LinearCombinationISK_Li1EffLNS1Y_9ScaleType4KindE0ELNS_15FloatRoundStyleE2ESK_EENS_4gemm15EpilogueDefaultEEEEEvvEEEEvNT_6ParamsE --------------------------
	.section	.nv.info._ZN7cutlass13device_kernelINS_4conv6kernel13ConvUniversalINS1_16ConvProblemShapeILNS1_8OperatorE0ELi2EEENS1_10collective14CollectiveConvINS1_46MainloopSm90TmaGmmaWarpSpecializedImplicitGemmILS5_0ELi14ELi2EN4cute5tupleIJNSA_1CILi1EEESD_SD_EEENS1_36KernelImplicitTmaWarpSpecializedSm90ELi1EEENSB_IJNSC_ILi64EEESH_NSB_IJSH_EEEEEENS_6half_tESK_NSA_8TiledMMAINSA_8MMA_AtomIJNSA_4SM904GMMA25MMA_64x64x16_F32F16F16_SSILNSO_5MajorE0ELSQ_0ELNSO_7ScaleInE1ELSR_1EEEEEENSA_6LayoutISE_NSB_IJNSC_ILi0EEESV_SV_EEEEENSB_IJNSA_10UnderscoreESY_SY_EEEEENS7_6detail26Sm90ImplicitGemmTileTraitsINSA_20SM90_TMA_LOAD_IM2COLENSA_14ComposedLayoutINSA_7SwizzleILi3ELi4ELi3EEENSA_18smem_ptr_flag_bitsILi16EEENSU_INSB_IJNSB_IJNSC_ILi8EEES19_EEENSB_IJSH_SD_EEENSB_IJSD_NSC_ILi14EEEEEEEEENSB_IJNSB_IJSH_NSC_ILi512EEEEEENSB_IJSD_SV_EEENSB_IJSV_NSC_ILi4096EEEEEEEEEEEEEvEENS12_INSA_13SM90_TMA_LOADES1M_vEEEENS_8epilogue10collective6detail29Sm90TmaWarpSpecializedAdapterINS1S_15DefaultEpilogueISK_NSB_IJNSB_IJlllEEESD_SV_EEES1X_NS1R_6thread17LinearCombinationISK_Li1EffLNS1Y_9ScaleType4KindE0ELNS_15FloatRoundStyleE2ESK_EENS_4gemm15EpilogueDefaultEEEEEvvEEEEvNT_6ParamsE,"",@"SHT_CUDA_INFO"
	.sectionflags	@""
	.align	4


	//----- nvinfo : EIATTR_CUDA_API_VERSION
	.align		4
        /*0000*/ 	.byte	0x04, 0x37
        /*0002*/ 	.short	(.L_18 - .L_17)
.L_17:
        /*0004*/ 	.word	0x00000082


	//----- nvinfo : EIATTR_KPARAM_INFO
	.align		4
.L_18:
        /*0008*/ 	.byte	0x04, 0x17
        /*000a*/ 	.short	(.L_20 - .L_19)
.L_19:
        /*000c*/ 	.word	0x00000000
        /*0010*/ 	.short	0x0000
        /*0012*/ 	.short	0x0070
        /*0014*/ 	.byte	0x00, 0xf0, 0x01, 0x0e


	//----- nvinfo : EIATTR_SPARSE_MMA_MASK
	.align		4
.L_20:
        /*0018*/ 	.byte	0x03, 0x50
        /*001a*/ 	.short	0x0000


	//----- nvinfo : EIATTR_MAXREG_COUNT
	.align		4
        /*001c*/ 	.byte	0x03, 0x1b
        /*001e*/ 	.short	0x00ff


	//----- nvinfo : EIATTR_NUM_BARRIERS
	.align		4
        /*0020*/ 	.byte	0x02, 0x4c
        /*0022*/ 	.byte	0x01
	.zero		1


	//----- nvinfo : EIATTR_MERCURY_ISA_VERSION
	.align		4
        /*0024*/ 	.byte	0x03, 0x5f
        /*0026*/ 	.short	0x0101


	//----- nvinfo : EIATTR_COOP_GROUP_MASK_REGIDS
	.align		4
        /*0028*/ 	.byte	0x04, 0x29
        /*002a*/ 	.short	(.L_22 - .L_21)


	//   ....[0]....
.L_21:
        /*002c*/ 	.word	0xffffffff


	//   ....[1]....
        /*0030*/ 	.word	0xffffffff


	//   ....[2]....
        /*0034*/ 	.word	0xffffffff


	//----- nvinfo : EIATTR_COOP_GROUP_INSTR_OFFSETS
	.align		4
.L_22:
        /*0038*/ 	.byte	0x04, 0x28
        /*003a*/ 	.short	(.L_24 - .L_23)


	//   ....[0]....
.L_23:
        /*003c*/ 	.word	0x00000060


	//   ....[1]....
        /*0040*/ 	.word	0x00000070


	//   ....[2]....
        /*0044*/ 	.word	0x00000130


	//----- nvinfo : EIATTR_MBARRIER_INSTR_OFFSETS
	.align		4
.L_24:
        /*0048*/ 	.byte	0x04, 0x39
        /*004a*/ 	.short	(.L_26 - .L_25)


	//   ....[0]....
.L_25:
        /*004c*/ 	.word	0x00000270
        /*0050*/ 	.word	0x000000ff
        /*0054*/ 	.word	0x00038000
        /*0058*/ 	.short	0x0100
        /*005a*/ 	.byte	0x08
	.zero		1


	//   ....[1]....
        /*005c*/ 	.word	0x00000280
        /*0060*/ 	.word	0x000000ff
        /*0064*/ 	.word	0x00038070
        /*0068*/ 	.short	0x0100
        /*006a*/ 	.byte	0x08
	.zero		1


	//   ....[2]....
        /*006c*/ 	.word	0x00000290
        /*0070*/ 	.word	0x000000ff
        /*0074*/ 	.word	0x00038008
        /*0078*/ 	.short	0x0100
        /*007a*/ 	.byte	0x08
	.zero		1


	//   ....[3]....
        /*007c*/ 	.word	0x000002a0
        /*0080*/ 	.word	0x000000ff
        /*0084*/ 	.word	0x00038078
        /*0088*/ 	.short	0x0100
        /*008a*/ 	.byte	0x08
	.zero		1


	//   ....[4]....
        /*008c*/ 	.word	0x000002b0
        /*0090*/ 	.word	0x000000ff
        /*0094*/ 	.word	0x00038010
        /*0098*/ 	.short	0x0100
        /*009a*/ 	.byte	0x08
	.zero		1


	//   ....[5]....
        /*009c*/ 	.word	0x000002c0
        /*00a0*/ 	.word	0x000000ff
        /*00a4*/ 	.word	0x00038080
        /*00a8*/ 	.short	0x0100
        /*00aa*/ 	.byte	0x08
	.zero		1


	//   ....[6]....
        /*00ac*/ 	.word	0x000002d0
        /*00b0*/ 	.word	0x000000ff
        /*00b4*/ 	.word	0x00038018
        /*00b8*/ 	.short	0x0100
        /*00ba*/ 	.byte	0x08
	.zero		1


	//   ....[7]....
        /*00bc*/ 	.word	0x000002e0
        /*00c0*/ 	.word	0x000000ff
        /*00c4*/ 	.word	0x00038088
        /*00c8*/ 	.short	0x0100
        /*00ca*/ 	.byte	0x08
	.zero		1


	//   ....[8]....
        /*00cc*/ 	.word	0x000002f0
        /*00d0*/ 	.word	0x000000ff
        /*00d4*/ 	.word	0x00038020
        /*00d8*/ 	.short	0x0100
        /*00da*/ 	.byte	0x08
	.zero		1


	//   ....[9]....
        /*00dc*/ 	.word	0x00000300
        /*00e0*/ 	.word	0x000000ff
        /*00e4*/ 	.word	0x00038090
        /*00e8*/ 	.short	0x0100
        /*00ea*/ 	.byte	0x08
	.zero		1


	//   ....[10]....
        /*00ec*/ 	.word	0x00000310
        /*00f0*/ 	.word	0x000000ff
        /*00f4*/ 	.word	0x00038028
        /*00f8*/ 	.short	0x0100
        /*00fa*/ 	.byte	0x08
	.zero		1


	//   ....[11]....
        /*00fc*/ 	.word	0x00000320
        /*0100*/ 	.word	0x000000ff
        /*0104*/ 	.word	0x00038098
        /*0108*/ 	.short	0x0100
        /*010a*/ 	.byte	0x08
	.zero		1


	//   ....[12]....
        /*010c*/ 	.word	0x00000330
        /*0110*/ 	.word	0x000000ff
        /*0114*/ 	.word	0x00038030
        /*0118*/ 	.short	0x0100
        /*011a*/ 	.byte	0x08
	.zero		1


	//   ....[13]....
        /*011c*/ 	.word	0x00000340
        /*0120*/ 	.word	0x000000ff
        /*0124*/ 	.word	0x000380a0
        /*0128*/ 	.short	0x0100
        /*012a*/ 	.byte	0x08
	.zero		1


	//   ....[14]....
        /*012c*/ 	.word	0x00000350
        /*0130*/ 	.word	0x000000ff
        /*0134*/ 	.word	0x00038038
        /*0138*/ 	.short	0x0100
        /*013a*/ 	.byte	0x08
	.zero		1


	//   ....[15]....
        /*013c*/ 	.word	0x00000360
        /*0140*/ 	.word	0x000000ff
        /*0144*/ 	.word	0x000380a8
        /*0148*/ 	.short	0x0100
        /*014a*/ 	.byte	0x08
	.zero		1


	//   ....[16]....
        /*014c*/ 	.word	0x00000370
        /*0150*/ 	.word	0x000000ff
        /*0154*/ 	.word	0x00038040
        /*0158*/ 	.short	0x0100
        /*015a*/ 	.byte	0x08
	.zero		1


	//   ....[17]....
        /*015c*/ 	.word	0x00000380
        /*0160*/ 	.word	0x000000ff
        /*0164*/ 	.word	0x000380b0
        /*0168*/ 	.short	0x0100
        /*016a*/ 	.byte	0x08
	.zero		1


	//   ....[18]....
        /*016c*/ 	.word	0x00000390
        /*0170*/ 	.word	0x000000ff
        /*0174*/ 	.word	0x00038048
        /*0178*/ 	.short	0x0100
        /*017a*/ 	.byte	0x08
	.zero		1


	//   ....[19]....
        /*017c*/ 	.word	0x000003a0
        /*0180*/ 	.word	0x000000ff
        /*0184*/ 	.word	0x000380b8
        /*0188*/ 	.short	0x0100
        /*018a*/ 	.byte	0x08
	.zero		1


	//   ....[20]....
        /*018c*/ 	.word	0x000003b0
        /*0190*/ 	.word	0x000000ff
        /*0194*/ 	.word	0x00038050
        /*0198*/ 	.short	0x0100
        /*019a*/ 	.byte	0x08
	.zero		1


	//   ....[21]....
        /*019c*/ 	.word	0x000003c0
        /*01a0*/ 	.word	0x000000ff
        /*01a4*/ 	.word	0x000380c0
        /*01a8*/ 	.short	0x0100
        /*01aa*/ 	.byte	0x08
	.zero		1


	//   ....[22]....
        /*01ac*/ 	.word	0x000003d0
        /*01b0*/ 	.word	0x000000ff
        /*01b4*/ 	.word	0x00038058
        /*01b8*/ 	.short	0x0100
        /*01ba*/ 	.byte	0x08
	.zero		1


	//   ....[23]....
        /*01bc*/ 	.word	0x000003e0
        /*01c0*/ 	.word	0x000000ff
        /*01c4*/ 	.word	0x000380c8
        /*01c8*/ 	.short	0x0100
        /*01ca*/ 	.byte	0x08
	.zero		1


	//   ....[24]....
        /*01cc*/ 	.word	0x000003f0
        /*01d0*/ 	.word	0x000000ff
        /*01d4*/ 	.word	0x00038060
        /*01d8*/ 	.short	0x0100
        /*01da*/ 	.byte	0x08
	.zero		1


	//   ....[25]....
        /*01dc*/ 	.word	0x00000400
        /*01e0*/ 	.word	0x000000ff
        /*01e4*/ 	.word	0x000380d0
        /*01e8*/ 	.short	0x0100
        /*01ea*/ 	.byte	0x08
	.zero		1


	//   ....[26]....
        /*01ec*/ 	.word	0x00000410
        /*01f0*/ 	.word	0x000000ff
        /*01f4*/ 	.word	0x00038068
        /*01f8*/ 	.short	0x0100
        /*01fa*/ 	.byte	0x08
	.zero		1


	//   ....[27]....
        /*01fc*/ 	.word	0x00000420
        /*0200*/ 	.word	0x000000ff
        /*0204*/ 	.word	0x000380d8
        /*0208*/ 	.short	0x0100
        /*020a*/ 	.byte	0x08
	.zero		1


	//   ....[28]....
        /*020c*/ 	.word	0x000009d0
        /*0210*/ 	.word	0x00000006
        /*0214*/ 	.word	0x00038000
        /*0218*/ 	.short	0x010a
        /*021a*/ 	.byte	0x3f
	.zero		1


	//   ....[29]....
        /*021c*/ 	.word	0x00000d70
        /*0220*/ 	.word	0x00000008
        /*0224*/ 	.word	0x00038000
        /*0228*/ 	.short	0x010a
        /*022a*/ 	.byte	0x3f
	.zero		1


	//   ....[30]....
        /*022c*/ 	.word	0x00000f90
        /*0230*/ 	.word	0x000000ff
        /*0234*/ 	.word	0x00000000
        /*0238*/ 	.short	0x0101
        /*023a*/ 	.byte	0x06
	.zero		1


	//   ....[31]....
        /*023c*/ 	.word	0x000011a0
        /*0240*/ 	.word	0x00000006
        /*0244*/ 	.word	0x00000000
        /*0248*/ 	.short	0x0101
        /*024a*/ 	.byte	0x3f
	.zero		1


	//   ....[32]....
        /*024c*/ 	.word	0x000039b0
        /*0250*/ 	.word	0x0000000c
        /*0254*/ 	.word	0x00038070
        /*0258*/ 	.short	0x010a
        /*025a*/ 	.byte	0x3f
	.zero		1


	//   ....[33]....
        /*025c*/ 	.word	0x00004080
        /*0260*/ 	.word	0x00000002
        /*0264*/ 	.word	0x00000000
        /*0268*/ 	.short	0x010a
        /*026a*/ 	.byte	0x3f
	.zero		1


	//   ....[34]....
        /*026c*/ 	.word	0x00004130
        /*0270*/ 	.word	0x00000002
        /*0274*/ 	.word	0x00000000
        /*0278*/ 	.short	0x010a
        /*027a*/ 	.byte	0x3f
	.zero		1


	//   ....[35]....
        /*027c*/ 	.word	0x000041e0
        /*0280*/ 	.word	0x00000002
        /*0284*/ 	.word	0x00000000
        /*0288*/ 	.short	0x010a
        /*028a*/ 	.byte	0x3f
	.zero		1


	//   ....[36]....
        /*028c*/ 	.word	0x00004290
        /*0290*/ 	.word	0x00000002
        /*0294*/ 	.word	0x00000000
        /*0298*/ 	.short	0x010a
        /*029a*/ 	.byte	0x3f
	.zero		1


	//   ....[37]....
        /*029c*/ 	.word	0x00004340
        /*02a0*/ 	.word	0x00000002
        /*02a4*/ 	.word	0x00000000
        /*02a8*/ 	.short	0x010a
        /*02aa*/ 	.byte	0x3f
	.zero		1


	//   ....[38]....
        /*02ac*/ 	.word	0x000043f0
        /*02b0*/ 	.word	0x00000002
        /*02b4*/ 	.word	0x00000000
        /*02b8*/ 	.short	0x010a
        /*02ba*/ 	.byte	0x3f
	.zero		1


	//   ....[39]....
        /*02bc*/ 	.word	0x000044a0
        /*02c0*/ 	.word	0x00000002
        /*02c4*/ 	.word	0x00000000
        /*02c8*/ 	.short	0x010a
        /*02ca*/ 	.byte	0x3f
	.zero		1


	//   ....[40]....
        /*02cc*/ 	.word	0x00004550
        /*02d0*/ 	.word	0x00000002
        /*02d4*/ 	.word	0x00000000
        /*02d8*/ 	.short	0x010a
        /*02da*/ 	.byte	0x3f
	.zero		1


	//   ....[41]....
        /*02dc*/ 	.word	0x00004600
        /*02e0*/ 	.word	0x00000002
        /*02e4*/ 	.word	0x00000000
        /*02e8*/ 	.short	0x010a
        /*02ea*/ 	.byte	0x3f
	.zero		1


	//   ....[42]....
        /*02ec*/ 	.word	0x000046b0
        /*02f0*/ 	.word	0x00000002
        /*02f4*/ 	.word	0x00000000
        /*02f8*/ 	.short	0x010a
        /*02fa*/ 	.byte	0x3f
	.zero		1


	//   ....[43]....
        /*02fc*/ 	.word	0x00004760
        /*0300*/ 	.word	0x00000002
        /*0304*/ 	.word	0x00000000
        /*0308*/ 	.short	0x010a
        /*030a*/ 	.byte	0x3f
	.zero		1


	//   ....[44]....
        /*030c*/ 	.word	0x00004810
        /*0310*/ 	.word	0x00000002
        /*0314*/ 	.word	0x00000000
        /*0318*/ 	.short	0x010a
        /*031a*/ 	.byte	0x3f
	.zero		1


	//   ....[45]....
        /*031c*/ 	.word	0x000048c0
        /*0320*/ 	.word	0x00000002
        /*0324*/ 	.word	0x00000000
        /*0328*/ 	.short	0x010a
        /*032a*/ 	.byte	0x3f
	.zero		1


	//   ....[46]....
        /*032c*/ 	.word	0x00004970
        /*0330*/ 	.word	0x00000003
        /*0334*/ 	.word	0x00000000
        /*0338*/ 	.short	0x010a
        /*033a*/ 	.byte	0x3f
	.zero		1


	//----- nvinfo : EIATTR_NUM_MBARRIERS
	.align		4
.L_26:
        /*033c*/ 	.byte	0x03, 0x38
        /*033e*/ 	.short	0x001c


	//----- nvinfo : EIATTR_EXIT_INSTR_OFFSETS
	.align		4
        /*0340*/ 	.byte	0x04, 0x1c
        /*0342*/ 	.short	(.L_28 - .L_27)


	//   ....[0]....
.L_27:
        /*0344*/ 	.word	0x00000800


	//   ....[1]....
        /*0348*/ 	.word	0x000012f0


	//   ....[2]....
        /*034c*/ 	.word	0x00002cd0


	//   ....[3]....
        /*0350*/ 	.word	0x00002d00


	//   ....[4]....
        /*0354*/ 	.word	0x00003750


	//   ....[5]....
        /*0358*/ 	.word	0x00003780


	//   ....[6]....
        /*035c*/ 	.word	0x000037a0


	//   ....[7]....
        /*0360*/ 	.word	0x00003f90


	//   ....[8]....
        /*0364*/ 	.word	0x000049a0


	//----- nvinfo : EIATTR_MAX_THREADS
	.align		4
.L_28:
        /*0368*/ 	.byte	0x04, 0x05
        /*036a*/ 	.short	(.L_30 - .L_29)
.L_29:
        /*036c*/ 	.word	0x00000100
        /*0370*/ 	.word	0x00000001
        /*0374*/ 	.word	0x00000001


	//----- nvinfo : EIATTR_CRS_STACK_SIZE
	.align		4
.L_30:
        /*0378*/ 	.byte	0x04, 0x1e
        /*037a*/ 	.short	(.L_32 - .L_31)
.L_31:
        /*037c*/ 	.word	0x00000000


	//----- nvinfo : EIATTR_CBANK_PARAM_SIZE
	.align		4
.L_32:
        /*0380*/ 	.byte	0x03, 0x19
        /*0382*/ 	.short	0x03f0


	//----- nvinfo : EIATTR_PARAM_CBANK
	.align		4
        /*0384*/ 	.byte	0x04, 0x0a
        /*0386*/ 	.short	(.L_34 - .L_33)
	.align		4
.L_33:
        /*0388*/ 	.word	index@(.nv.constant0._ZN7cutlass13device_kernelINS_4conv6kernel13ConvUniversalINS1_16ConvProblemShapeILNS1_8OperatorE0ELi2EEENS1_10collective14CollectiveConvINS1_46MainloopSm90TmaGmmaWarpSpecializedImplicitGemmILS5_0ELi14ELi2EN4cute5tupleIJNSA_1CILi1EEESD_SD_EEENS1_36KernelImplicitTmaWarpSpecializedSm90ELi1EEENSB_IJNSC_ILi64EEESH_NSB_IJSH_EEEEEENS_6half_tESK_NSA_8TiledMMAINSA_8MMA_AtomIJNSA_4SM904GMMA25MMA_64x64x16_F32F16F16_SSILNSO_5MajorE0ELSQ_0ELNSO_7ScaleInE1ELSR_1EEEEEENSA_6LayoutISE_NSB_IJNSC_ILi0EEESV_SV_EEEEENSB_IJNSA_10UnderscoreESY_SY_EEEEENS7_6detail26Sm90ImplicitGemmTileTraitsINSA_20SM90_TMA_LOAD_IM2COLENSA_14ComposedLayoutINSA_7SwizzleILi3ELi4ELi3EEENSA_18smem_ptr_flag_bitsILi16EEENSU_INSB_IJNSB_IJNSC_ILi8EEES19_EEENSB_IJSH_SD_EEENSB_IJSD_NSC_ILi14EEEEEEEEENSB_IJNSB_IJSH_NSC_ILi512EEEEEENSB_IJSD_SV_EEENSB_IJSV_NSC_ILi4096EEEEEEEEEEEEEvEENS12_INSA_13SM90_TMA_LOADES1M_vEEEENS_8epilogue10collective6detail29Sm90TmaWarpSpecializedAdapterINS1S_15DefaultEpilogueISK_NSB_IJNSB_IJlllEEESD_SV_EEES1X_NS1R_6thread17LinearCombinationISK_Li1EffLNS1Y_9ScaleType4KindE0ELNS_15FloatRoundStyleE2ESK_EENS_4gemm15EpilogueDefaultEEEEEvvEEEEvNT_6ParamsE)
        /*038c*/ 	.short	0x0210
        /*038e*/ 	.short	0x03f0


	//----- nvinfo : EIATTR_SW_WAR
	.align		4
.L_34:
        /*0390*/ 	.byte	0x04, 0x36
        /*0392*/ 	.short	(.L_36 - .L_35)
.L_35:
        /*0394*/ 	.word	0x00000008
.L_36:


//--------------------- .nv.callgraph             --------------------------
	.section	.nv.callgraph,"",@"SHT_CUDA_CALLGRAPH"
	.align	4
	.sectionentsize	8
	.align		4
        /*0000*/ 	.word	0x00000000
	.align		4
        /*0004*/ 	.word	0xffffffff
	.align		4
        /*0008*/ 	.word	0x00000000
	.align		4
        /*000c*/ 	.word	0xfffffffe
	.align		4
        /*0010*/ 	.word	0x00000000
	.align		4
        /*0014*/ 	.word	0xfffffffd
	.align		4
        /*0018*/ 	.word	0x00000000
	.align		4
        /*001c*/ 	.word	0xfffffffc


//--------------------- .nv.constant4             --------------------------
	.section	.nv.constant4,"a",@progbits
	.align	8
	.align		8
.nv.constant4:
        /*0000*/ 	.dword	_ZN39_INTERNAL_d82f6db4_4_k_cu_3d401856_28424cuda3std3__45__cpo5beginE
	.align		8
        /*0008*/ 	.dword	_ZN39_INTERNAL_d82f6db4_4_k_cu_3d401856_28424cuda3std3__45__cpo3endE
	.align		8
        /*0010*/ 	.dword	_ZN39_INTERNAL_d82f6db4_4_k_cu_3d401856_28424cuda3std3__45__cpo6cbeginE
	.align		8
        /*0018*/ 	.dword	_ZN39_INTERNAL_d82f6db4_4_k_cu_3d401856_28424cuda3std3__45__cpo4cendE
	.align		8
        /*0020*/ 	.dword	_ZN39_INTERNAL_d82f6db4_4_k_cu_3d401856_28424cuda3std3__441_GLOBAL__N__d82f6db4_4_k_cu_3d401856_28426ignoreE
	.align		8
        /*0028*/ 	.dword	_ZN39_INTERNAL_d82f6db4_4_k_cu_3d401856_28424cuda3std3__419piecewise_constructE
	.align		8
        /*0030*/ 	.dword	_ZN39_INTERNAL_d82f6db4_4_k_cu_3d401856_28424cuda3std3__48in_placeE
	.align		8
        /*0038*/ 	.dword	_ZN39_INTERNAL_d82f6db4_4_k_cu_3d401856_28424cuda3std6ranges3__45__cpo4swapE
	.align		8
        /*0040*/ 	.dword	_ZN39_INTERNAL_d82f6db4_4_k_cu_3d401856_28424cuda3std6ranges3__45__cpo9iter_moveE
	.align		8
        /*0048*/ 	.dword	_ZN39_INTERNAL_d82f6db4_4_k_cu_3d401856_28424cute7productE
	.align		8
        /*0050*/ 	.dword	_ZN39_INTERNAL_d82f6db4_4_k_cu_3d401856_28424cute1_E


//--------------------- .text._ZN7cutlass13device_kernelINS_4conv6kernel13ConvUniversalINS1_16ConvProblemShapeILNS1_8OperatorE0ELi2EEENS1_10collective14CollectiveConvINS1_46MainloopSm90TmaGmmaWarpSpecializedImplicitGemmILS5_0ELi14ELi2EN4cute5tupleIJNSA_1CILi1EEESD_SD_EEENS1_36KernelImplicitTmaWarpSpecializedSm90ELi1EEENSB_IJNSC_ILi64EEESH_NSB_IJSH_EEEEEENS_6half_tESK_NSA_8TiledMMAINSA_8MMA_AtomIJNSA_4SM904GMMA25MMA_64x64x16_F32F16F16_SSILNSO_5MajorE0ELSQ_0ELNSO_7ScaleInE1ELSR_1EEEEEENSA_6LayoutISE_NSB_IJNSC_ILi0EEESV_SV_EEEEENSB_IJNSA_10UnderscoreESY_SY_EEEEENS7_6detail26Sm90ImplicitGemmTileTraitsINSA_20SM90_TMA_LOAD_IM2COLENSA_14ComposedLayoutINSA_7SwizzleILi3ELi4ELi3EEENSA_18smem_ptr_flag_bitsILi16EEENSU_INSB_IJNSB_IJNSC_ILi8EEES19_EEENSB_IJSH_SD_EEENSB_IJSD_NSC_ILi14EEEEEEEEENSB_IJNSB_IJSH_NSC_ILi512EEEEEENSB_IJSD_SV_EEENSB_IJSV_NSC_ILi4096EEEEEEEEEEEEEvEENS12_INSA_13SM90_TMA_LOADES1M_vEEEENS_8epilogue10collective6detail29Sm90TmaWarpSpecializedAdapterINS1S_15DefaultEpilogueISK_NSB_IJNSB_IJlllEEESD_SV_EEES1X_NS1R_6thread17LinearCombinationISK_Li1EffLNS1Y_9ScaleType4KindE0ELNS_15FloatRoundStyleE2ESK_EENS_4gemm15EpilogueDefaultEEEEEvvEEEEvNT_6ParamsE --------------------------
	.section	.text._ZN7cutlass13device_kernelINS_4conv6kernel13ConvUniversalINS1_16ConvProblemShapeILNS1_8OperatorE0ELi2EEENS1_10collective14CollectiveConvINS1_46MainloopSm90TmaGmmaWarpSpecializedImplicitGemmILS5_0ELi14ELi2EN4cute5tupleIJNSA_1CILi1EEESD_SD_EEENS1_36KernelImplicitTmaWarpSpecializedSm90ELi1EEENSB_IJNSC_ILi64EEESH_NSB_IJSH_EEEEEENS_6half_tESK_NSA_8TiledMMAINSA_8MMA_AtomIJNSA_4SM904GMMA25MMA_64x64x16_F32F16F16_SSILNSO_5MajorE0ELSQ_0ELNSO_7ScaleInE1ELSR_1EEEEEENSA_6LayoutISE_NSB_IJNSC_ILi0EEESV_SV_EEEEENSB_IJNSA_10UnderscoreESY_SY_EEEEENS7_6detail26Sm90ImplicitGemmTileTraitsINSA_20SM90_TMA_LOAD_IM2COLENSA_14ComposedLayoutINSA_7SwizzleILi3ELi4ELi3EEENSA_18smem_ptr_flag_bitsILi16EEENSU_INSB_IJNSB_IJNSC_ILi8EEES19_EEENSB_IJSH_SD_EEENSB_IJSD_NSC_ILi14EEEEEEEEENSB_IJNSB_IJSH_NSC_ILi512EEEEEENSB_IJSD_SV_EEENSB_IJSV_NSC_ILi4096EEEEEEEEEEEEEvEENS12_INSA_13SM90_TMA_LOADES1M_vEEEENS_8epilogue10collective6detail29Sm90TmaWarpSpecializedAdapterINS1S_15DefaultEpilogueISK_NSB_IJNSB_IJlllEEESD_SV_EEES1X_NS1R_6thread17LinearCombinationISK_Li1EffLNS1Y_9ScaleType4KindE0ELNS_15FloatRoundStyleE2ESK_EENS_4gemm15EpilogueDefaultEEEEEvvEEEEvNT_6ParamsE,"ax",@progbits
	.align	128
.text._ZN7cutlass13device_kernelINS_4conv6kernel13ConvUniversalINS1_16ConvProblemShapeILNS1_8OperatorE0ELi2EEENS1_10collective14CollectiveConvINS1_46MainloopSm90TmaGmmaWarpSpecializedImplicitGemmILS5_0ELi14ELi2EN4cute5tupleIJNSA_1CILi1EEESD_SD_EEENS1_36KernelImplicitTmaWarpSpecializedSm90ELi1EEENSB_IJNSC_ILi64EEESH_NSB_IJSH_EEEEEENS_6half_tESK_NSA_8TiledMMAINSA_8MMA_AtomIJNSA_4SM904GMMA25MMA_64x64x16_F32F16F16_SSILNSO_5MajorE0ELSQ_0ELNSO_7ScaleInE1ELSR_1EEEEEENSA_6LayoutISE_NSB_IJNSC_ILi0EEESV_SV_EEEEENSB_IJNSA_10UnderscoreESY_SY_EEEEENS7_6detail26Sm90ImplicitGemmTileTraitsINSA_20SM90_TMA_LOAD_IM2COLENSA_14ComposedLayoutINSA_7SwizzleILi3ELi4ELi3EEENSA_18smem_ptr_flag_bitsILi16EEENSU_INSB_IJNSB_IJNSC_ILi8EEES19_EEENSB_IJSH_SD_EEENSB_IJSD_NSC_ILi14EEEEEEEEENSB_IJNSB_IJSH_NSC_ILi512EEEEEENSB_IJSD_SV_EEENSB_IJSV_NSC_ILi4096EEEEEEEEEEEEEvEENS12_INSA_13SM90_TMA_LOADES1M_vEEEENS_8epilogue10collective6detail29Sm90TmaWarpSpecializedAdapterINS1S_15DefaultEpilogueISK_NSB_IJNSB_IJlllEEESD_SV_EEES1X_NS1R_6thread17LinearCombinationISK_Li1EffLNS1Y_9ScaleType4KindE0ELNS_15FloatRoundStyleE2ESK_EENS_4gemm15EpilogueDefaultEEEEEvvEEEEvNT_6ParamsE:
        .type           _ZN7cutlass13device_kernelINS_4conv6kernel13ConvUniversalINS1_16ConvProblemShapeILNS1_8OperatorE0ELi2EEENS1_10collective14CollectiveConvINS1_46MainloopSm90TmaGmmaWarpSpecializedImplicitGemmILS5_0ELi14ELi2EN4cute5tupleIJNSA_1CILi1EEESD_SD_EEENS1_36KernelImplicitTmaWarpSpecializedSm90ELi1EEENSB_IJNSC_ILi64EEESH_NSB_IJSH_EEEEEENS_6half_tESK_NSA_8TiledMMAINSA_8MMA_AtomIJNSA_4SM904GMMA25MMA_64x64x16_F32F16F16_SSILNSO_5MajorE0ELSQ_0ELNSO_7ScaleInE1ELSR_1EEEEEENSA_6LayoutISE_NSB_IJNSC_ILi0EEESV_SV_EEEEENSB_IJNSA_10UnderscoreESY_SY_EEEEENS7_6detail26Sm90ImplicitGemmTileTraitsINSA_20SM90_TMA_LOAD_IM2COLENSA_14ComposedLayoutINSA_7SwizzleILi3ELi4ELi3EEENSA_18smem_ptr_flag_bitsILi16EEENSU_INSB_IJNSB_IJNSC_ILi8EEES19_EEENSB_IJSH_SD_EEENSB_IJSD_NSC_ILi14EEEEEEEEENSB_IJNSB_IJSH_NSC_ILi512EEEEEENSB_IJSD_SV_EEENSB_IJSV_NSC_ILi4096EEEEEEEEEEEEEvEENS12_INSA_13SM90_TMA_LOADES1M_vEEEENS_8epilogue10collective6detail29Sm90TmaWarpSpecializedAdapterINS1S_15DefaultEpilogueISK_NSB_IJNSB_IJlllEEESD_SV_EEES1X_NS1R_6thread17LinearCombinationISK_Li1EffLNS1Y_9ScaleType4KindE0ELNS_15FloatRoundStyleE2ESK_EENS_4gemm15EpilogueDefaultEEEEEvvEEEEvNT_6ParamsE,@function
        .size           _ZN7cutlass13device_kernelINS_4conv6kernel13ConvUniversalINS1_16ConvProblemShapeILNS1_8OperatorE0ELi2EEENS1_10collective14CollectiveConvINS1_46MainloopSm90TmaGmmaWarpSpecializedImplicitGemmILS5_0ELi14ELi2EN4cute5tupleIJNSA_1CILi1EEESD_SD_EEENS1_36KernelImplicitTmaWarpSpecializedSm90ELi1EEENSB_IJNSC_ILi64EEESH_NSB_IJSH_EEEEEENS_6half_tESK_NSA_8TiledMMAINSA_8MMA_AtomIJNSA_4SM904GMMA25MMA_64x64x16_F32F16F16_SSILNSO_5MajorE0ELSQ_0ELNSO_7ScaleInE1ELSR_1EEEEEENSA_6LayoutISE_NSB_IJNSC_ILi0EEESV_SV_EEEEENSB_IJNSA_10UnderscoreESY_SY_EEEEENS7_6detail26Sm90ImplicitGemmTileTraitsINSA_20SM90_TMA_LOAD_IM2COLENSA_14ComposedLayoutINSA_7SwizzleILi3ELi4ELi3EEENSA_18smem_ptr_flag_bitsILi16EEENSU_INSB_IJNSB_IJNSC_ILi8EEES19_EEENSB_IJSH_SD_EEENSB_IJSD_NSC_ILi14EEEEEEEEENSB_IJNSB_IJSH_NSC_ILi512EEEEEENSB_IJSD_SV_EEENSB_IJSV_NSC_ILi4096EEEEEEEEEEEEEvEENS12_INSA_13SM90_TMA_LOADES1M_vEEEENS_8epilogue10collective6detail29Sm90TmaWarpSpecializedAdapterINS1S_15DefaultEpilogueISK_NSB_IJNSB_IJlllEEESD_SV_EEES1X_NS1R_6thread17LinearCombinationISK_Li1EffLNS1Y_9ScaleType4KindE0ELNS_15FloatRoundStyleE2ESK_EENS_4gemm15EpilogueDefaultEEEEEvvEEEEvNT_6ParamsE,(.L_x_106 - _ZN7cutlass13device_kernelINS_4conv6kernel13ConvUniversalINS1_16ConvProblemShapeILNS1_8OperatorE0ELi2EEENS1_10collective14CollectiveConvINS1_46MainloopSm90TmaGmmaWarpSpecializedImplicitGemmILS5_0ELi14ELi2EN4cute5tupleIJNSA_1CILi1EEESD_SD_EEENS1_36KernelImplicitTmaWarpSpecializedSm90ELi1EEENSB_IJNSC_ILi64EEESH_NSB_IJSH_EEEEEENS_6half_tESK_NSA_8TiledMMAINSA_8MMA_AtomIJNSA_4SM904GMMA25MMA_64x64x16_F32F16F16_SSILNSO_5MajorE0ELSQ_0ELNSO_7ScaleInE1ELSR_1EEEEEENSA_6LayoutISE_NSB_IJNSC_ILi0EEESV_SV_EEEEENSB_IJNSA_10UnderscoreESY_SY_EEEEENS7_6detail26Sm90ImplicitGemmTileTraitsINSA_20SM90_TMA_LOAD_IM2COLENSA_14ComposedLayoutINSA_7SwizzleILi3ELi4ELi3EEENSA_18smem_ptr_flag_bitsILi16EEENSU_INSB_IJNSB_IJNSC_ILi8EEES19_EEENSB_IJSH_SD_EEENSB_IJSD_NSC_ILi14EEEEEEEEENSB_IJNSB_IJSH_NSC_ILi512EEEEEENSB_IJSD_SV_EEENSB_IJSV_NSC_ILi4096EEEEEEEEEEEEEvEENS12_INSA_13SM90_TMA_LOADES1M_vEEEENS_8epilogue10collective6detail29Sm90TmaWarpSpecializedAdapterINS1S_15DefaultEpilogueISK_NSB_IJNSB_IJlllEEESD_SV_EEES1X_NS1R_6thread17LinearCombinationISK_Li1EffLNS1Y_9ScaleType4KindE0ELNS_15FloatRoundStyleE2ESK_EENS_4gemm15EpilogueDefaultEEEEEvvEEEEvNT_6ParamsE)
        .other          _ZN7cutlass13device_kernelINS_4conv6kernel13ConvUniversalINS1_16ConvProblemShapeILNS1_8OperatorE0ELi2EEENS1_10collective14CollectiveConvINS1_46MainloopSm90TmaGmmaWarpSpecializedImplicitGemmILS5_0ELi14ELi2EN4cute5tupleIJNSA_1CILi1EEESD_SD_EEENS1_36KernelImplicitTmaWarpSpecializedSm90ELi1EEENSB_IJNSC_ILi64EEESH_NSB_IJSH_EEEEEENS_6half_tESK_NSA_8TiledMMAINSA_8MMA_AtomIJNSA_4SM904GMMA25MMA_64x64x16_F32F16F16_SSILNSO_5MajorE0ELSQ_0ELNSO_7ScaleInE1ELSR_1EEEEEENSA_6LayoutISE_NSB_IJNSC_ILi0EEESV_SV_EEEEENSB_IJNSA_10UnderscoreESY_SY_EEEEENS7_6detail26Sm90ImplicitGemmTileTraitsINSA_20SM90_TMA_LOAD_IM2COLENSA_14ComposedLayoutINSA_7SwizzleILi3ELi4ELi3EEENSA_18smem_ptr_flag_bitsILi16EEENSU_INSB_IJNSB_IJNSC_ILi8EEES19_EEENSB_IJSH_SD_EEENSB_IJSD_NSC_ILi14EEEEEEEEENSB_IJNSB_IJSH_NSC_ILi512EEEEEENSB_IJSD_SV_EEENSB_IJSV_NSC_ILi4096EEEEEEEEEEEEEvEENS12_INSA_13SM90_TMA_LOADES1M_vEEEENS_8epilogue10collective6detail29Sm90TmaWarpSpecializedAdapterINS1S_15DefaultEpilogueISK_NSB_IJNSB_IJlllEEESD_SV_EEES1X_NS1R_6thread17LinearCombinationISK_Li1EffLNS1Y_9ScaleType4KindE0ELNS_15FloatRoundStyleE2ESK_EENS_4gemm15EpilogueDefaultEEEEEvvEEEEvNT_6ParamsE,@"STO_CUDA_ENTRY STV_DEFAULT"
_ZN7cutlass13device_kernelINS_4conv6kernel13ConvUniversalINS1_16ConvProblemShapeILNS1_8OperatorE0ELi2EEENS1_10collective14CollectiveConvINS1_46MainloopSm90TmaGmmaWarpSpecializedImplicitGemmILS5_0ELi14ELi2EN4cute5tupleIJNSA_1CILi1EEESD_SD_EEENS1_36KernelImplicitTmaWarpSpecializedSm90ELi1EEENSB_IJNSC_ILi64EEESH_NSB_IJSH_EEEEEENS_6half_tESK_NSA_8TiledMMAINSA_8MMA_AtomIJNSA_4SM904GMMA25MMA_64x64x16_F32F16F16_SSILNSO_5MajorE0ELSQ_0ELNSO_7ScaleInE1ELSR_1EEEEEENSA_6LayoutISE_NSB_IJNSC_ILi0EEESV_SV_EEEEENSB_IJNSA_10UnderscoreESY_SY_EEEEENS7_6detail26Sm90ImplicitGemmTileTraitsINSA_20SM90_TMA_LOAD_IM2COLENSA_14ComposedLayoutINSA_7SwizzleILi3ELi4ELi3EEENSA_18smem_ptr_flag_bitsILi16EEENSU_INSB_IJNSB_IJNSC_ILi8EEES19_EEENSB_IJSH_SD_EEENSB_IJSD_NSC_ILi14EEEEEEEEENSB_IJNSB_IJSH_NSC_ILi512EEEEEENSB_IJSD_SV_EEENSB_IJSV_NSC_ILi4096EEEEEEEEEEEEEvEENS12_INSA_13SM90_TMA_LOADES1M_vEEEENS_8epilogue10collective6detail29Sm90TmaWarpSpecializedAdapterINS1S_15DefaultEpilogueISK_NSB_IJNSB_IJlllEEESD_SV_EEES1X_NS1R_6thread17LinearCombinationISK_Li1EffLNS1Y_9ScaleType4KindE0ELNS_15FloatRoundStyleE2ESK_EENS_4gemm15EpilogueDefaultEEEEEvvEEEEvNT_6ParamsE:
[----:B------:R-:W-:Y:S01]  /*0000*/  LDC R1, c[0x0][0x28] ;  /* 0x00000a00ff017b82 */ /* 0x000fe20000000800 */
[----:B------:R-:W0:Y:S01]  /*0010*/  S2R R8, SR_TID.X ;  /* 0x0000000000087919 */ /* 0x000e220000002100 */
[----:B------:R-:W-:Y:S01]  /*0020*/  ELECT P0, URZ, PT ;  /* 0x00000000003f782f */ /* 0x000fe20003800000 */
[----:B------:R-:W-:Y:S01]  /*0030*/  BSSY B0, `(.L_x_0) ;  /* 0x000000f000007945 */ /* 0x000fe20003800000 */
[--C-:B0-----:R-:W-:Y:S02]  /*0040*/  SHF.R.U32.HI R0, RZ, 0x5, R8.reuse ;  /* 0x00000005ff007819 */ /* 0x101fe40000011608 */
[----:B------:R-:W-:-:S03]  /*0050*/  SHF.R.U32.HI R3, RZ, 0x7, R8 ;  /* 0x00000007ff037819 */ /* 0x000fc60000011608 */
[----:B------:R-:W0:Y:S04]  /*0060*/  SHFL.IDX PT, R2, R0, RZ, 0x1f ;  /* 0x00001fff00027589 */ /* 0x000e2800000e0000 */
[----:B------:R1:W2:Y:S01]  /*0070*/  SHFL.IDX PT, R7, R3, RZ, 0x1f ;  /* 0x00001fff03077589 */ /* 0x0002a200000e0000 */
[----:B0-----:R-:W-:-:S13]  /*0080*/  ISETP.NE.OR P0, PT, R2, RZ, !P0 ;  /* 0x000000ff0200720c */ /* 0x001fda0004705670 */
[----:B-12---:R-:W-:Y:S05]  /*0090*/  @P0 BRA `(.L_x_1) ;  /* 0x0000000000200947 */ /* 0x006fea0003800000 */
[----:B------:R-:W-:Y:S02]  /*00a0*/  ULDC.64 UR4, c[0x0][0x198] ;  /* 0x0000660000047ab9 */ /* 0x000fe40000000a00 */
[----:B------:R-:W-:Y:S02]  /*00b0*/  UIADD3 UR6, UP0, UR4, 0xf0, URZ ;  /* 0x000000f004067890 */ /* 0x000fe4000ff1e03f */
[----:B------:R-:W-:Y:S02]  /*00c0*/  UIADD3 UR4, UP1, UR4, 0x1f0, URZ ;  /* 0x000001f004047890 */ /* 0x000fe4000ff3e03f */
[----:B------:R-:W-:Y:S02]  /*00d0*/  UIADD3.X UR7, URZ, UR5, URZ, UP0, !UPT ;  /* 0x000000053f077290 */ /* 0x000fe400087fe43f */
[----:B------:R-:W-:-:S07]  /*00e0*/  UIADD3.X UR5, URZ, UR5, URZ, UP1, !UPT ;  /* 0x000000053f057290 */ /* 0x000fce0008ffe43f */
[----:B------:R0:W-:Y:S02]  /*00f0*/  UTMACCTL.PF [UR6] ;  /* 0x00000000060079b9 */ /* 0x0001e40008040000 */
[----:B------:R0:W-:Y:S02]  /*0100*/  UTMACCTL.PF [UR4] ;  /* 0x00000000040079b9 */ /* 0x0001e40008040000 */
[----:B0-----:R-:W-:Y:S01]  /*0110*/  NOP ;  /* 0x0000000000007918 */ /* 0x001fe20000000000 */
.L_x_1:
[----:B------:R-:W-:Y:S05]  /*0120*/  BSYNC B0 ;  /* 0x0000000000007941 */ /* 0x000fea0003800000 */
.L_x_0:
[----:B------:R-:W0:Y:S01]  /*0130*/  SHFL.IDX PT, R0, R0, RZ, 0x1f ;  /* 0x00001fff00007589 */ /* 0x000e2200000e0000 */
[----:B------:R-:W-:-:S04]  /*0140*/  SHF.R.S32.HI R3, RZ, 0x1f, R2 ;  /* 0x0000001fff037819 */ /* 0x000fc80000011402 */
[----:B------:R-:W-:Y:S02]  /*0150*/  LEA.HI R3, R3, R2, RZ, 0x2 ;  /* 0x0000000203037211 */ /* 0x000fe400078f10ff */
[----:B0-----:R-:W-:-:S13]  /*0160*/  ISETP.NE.AND P0, PT, R0, RZ, PT ;  /* 0x000000ff0000720c */ /* 0x001fda0003f05270 */
[----:B------:R-:W-:Y:S05]  /*0170*/  @P0 BRA `(.L_x_2) ;  /* 0x0000000000b40947 */ /* 0x000fea0003800000 */
[----:B------:R-:W-:Y:S01]  /*0180*/  ELECT P0, URZ, PT ;  /* 0x00000000003f782f */ /* 0x000fe20003800000 */
[----:B------:R-:W-:-:S12]  /*0190*/  BSSY B0, `(.L_x_2) ;  /* 0x000002b000007945 */ /* 0x000fd80003800000 */
[----:B------:R-:W-:Y:S05]  /*01a0*/  @!P0 BRA `(.L_x_3) ;  /* 0x0000000000a48947 */ /* 0x000fea0003800000 */
[----:B------:R-:W0:Y:S01]  /*01b0*/  S2UR UR8, SR_CgaCtaId ;  /* 0x00000000000879c3 */ /* 0x000e220000008800 */
[----:B------:R-:W-:Y:S01]  /*01c0*/  UMOV UR4, 0x400 ;  /* 0x0000040000047882 */ /* 0x000fe20000000000 */
[----:B------:R-:W-:Y:S01]  /*01d0*/  UMOV UR5, 0x1 ;  /* 0x0000000100057882 */ /* 0x000fe20000000000 */
[----:B------:R-:W-:Y:S02]  /*01e0*/  UMOV UR6, 0x80 ;  /* 0x0000008000067882 */ /* 0x000fe40000000000 */
[----:B------:R-:W-:-:S04]  /*01f0*/  UIADD3 UR6, -UR6, 0x100000, URZ ;  /* 0x0010000006067890 */ /* 0x000fc8000fffe13f */
[----:B------:R-:W-:Y:S02]  /*0200*/  USHF.L.U32 UR7, UR6, 0xb, URZ ;  /* 0x0000000b06077899 */ /* 0x000fe4000800063f */
[----:B------:R-:W-:Y:S02]  /*0210*/  USHF.L.U32 UR6, UR6, 0x1, URZ ;  /* 0x0000000106067899 */ /* 0x000fe4000800063f */
[----:B0-----:R-:W-:Y:S02]  /*0220*/  ULEA UR8, UR8, UR4, 0x18 ;  /* 0x0000000408087291 */ /* 0x001fe4000f8ec03f */
[----:B------:R-:W-:-:S04]  /*0230*/  UIADD3 UR4, -UR5, 0x100000, URZ ;  /* 0x0010000005047890 */ /* 0x000fc8000fffe13f */
[----:B------:R-:W-:Y:S02]  /*0240*/  USHF.L.U32 UR5, UR4, 0xb, URZ ;  /* 0x0000000b04057899 */ /* 0x000fe4000800063f */
[----:B------:R-:W-:Y:S01]  /*0250*/  USHF.L.U32 UR4, UR4, 0x1, URZ ;  /* 0x0000000104047899 */ /* 0x000fe2000800063f */
[----:B------:R-:W0:Y:S11]  /*0260*/  FENCE.VIEW.ASYNC.S ;  /* 0x00000000000073c6 */ /* 0x000e360000000000 */
[----:B0-----:R0:W1:Y:S01]  /*0270*/  SYNCS.EXCH.64 URZ, [UR8+0x38000], UR4 ;  /* 0x03800004083f75b2 */ /* 0x0010620008000100 */
[----:B------:R0:W2:Y:S01]  /*0280*/  SYNCS.EXCH.64 URZ, [UR8+0x38070], UR6 ;  /* 0x03807006083f75b2 */ /* 0x0000a20008000100 */
[----:B------:R0:W3:Y:S01]  /*0290*/  SYNCS.EXCH.64 URZ, [UR8+0x38008], UR4 ;  /* 0x03800804083f75b2 */ /* 0x0000e20008000100 */
[----:B------:R0:W4:Y:S01]  /*02a0*/  SYNCS.EXCH.64 URZ, [UR8+0x38078], UR6 ;  /* 0x03807806083f75b2 */ /* 0x0001220008000100 */
[----:B------:R0:W0:Y:S01]  /*02b0*/  SYNCS.EXCH.64 URZ, [UR8+0x38010], UR4 ;  /* 0x03801004083f75b2 */ /* 0x0000220008000100 */
        /* <DEDUP_REMOVED lines=23> */
[----:B-1234-:R-:W-:Y:S01]  /*0430*/  NOP ;  /* 0x0000000000007918 */ /* 0x01efe20000000000 */
.L_x_3:
[----:B0-----:R-:W-:Y:S05]  /*0440*/  BSYNC B0 ;  /* 0x0000000000007941 */ /* 0x001fea0003800000 */
.L_x_2:
[----:B------:R-:W-:Y:S01]  /*0450*/  ULDC.64 UR4, c[0x0][0x598] ;  /* 0x0001660000047ab9 */ /* 0x000fe20000000a00 */
[----:B------:R-:W-:Y:S01]  /*0460*/  LOP3.LUT R3, R3, 0xfffffffc, RZ, 0xc0, !PT ;  /* 0xfffffffc03037812 */ /* 0x000fe200078ec0ff */
[----:B------:R-:W-:Y:S01]  /*0470*/  NOP ;  /* 0x0000000000007918 */ /* 0x000fe20000000000 */
[----:B------:R-:W-:Y:S01]  /*0480*/  ISETP.NE.U32.AND P0, PT, RZ, UR4, PT ;  /* 0x00000004ff007c0c */ /* 0x000fe2000bf05070 */
[----:B------:R-:W-:Y:S01]  /*0490*/  NOP ;  /* 0x0000000000007918 */ /* 0x000fe20000000000 */
[----:B------:R-:W-:Y:S01]  /*04a0*/  BAR.SYNC.DEFER_BLOCKING 0x0 ;  /* 0x0000000000007b1d */ /* 0x000fe20000010000 */
[----:B------:R-:W-:Y:S01]  /*04b0*/  IMAD.IADD R6, R2, 0x1, -R3 ;  /* 0x0000000102067824 */ /* 0x000fe200078e0a03 */
[----:B------:R-:W-:Y:S02]  /*04c0*/  ISETP.NE.AND.EX P0, PT, RZ, UR5, PT, P0 ;  /* 0x00000005ff007c0c */ /* 0x000fe4000bf05300 */
[C---:B------:R-:W-:Y:S02]  /*04d0*/  ISETP.NE.AND P2, PT, R7.reuse, 0x1, PT ;  /* 0x000000010700780c */ /* 0x040fe40003f45270 */
[----:B------:R-:W-:Y:S01]  /*04e0*/  LOP3.LUT P1, RZ, R7, R6, RZ, 0xfc, !PT ;  /* 0x0000000607ff7212 */ /* 0x000fe2000782fcff */
[----:B------:R-:W-:-:S03]  /*04f0*/  ULDC.64 UR12, c[0x0][0x208] ;  /* 0x00008200000c7ab9 */ /* 0x000fc60000000a00 */
[----:B------:R-:W-:-:S04]  /*0500*/  SEL R3, RZ, 0x1, P1 ;  /* 0x00000001ff037807 */ /* 0x000fc80000800000 */
[----:B------:R-:W-:Y:S01]  /*0510*/  SEL R3, R3, 0x2, P2 ;  /* 0x0000000203037807 */ /* 0x000fe20001000000 */
[----:B------:R-:W-:Y:S06]  /*0520*/  @!P0 BRA `(.L_x_4) ;  /* 0x00000000001c8947 */ /* 0x000fec0003800000 */
[----:B------:R-:W0:Y:S02]  /*0530*/  LDC.64 R4, c[0x0][0x598] ;  /* 0x00016600ff047b82 */ /* 0x000e240000000a00 */
[----:B0-----:R-:W2:Y:S02]  /*0540*/  LDG.E.64 R4, desc[UR12][R4.64] ;  /* 0x0000000c04047981 */ /* 0x001ea4000c1e1b00 */
[----:B--2---:R-:W-:-:S04]  /*0550*/  ISETP.NE.U32.AND P0, PT, R4, RZ, PT ;  /* 0x000000ff0400720c */ /* 0x004fc80003f05070 */
[----:B------:R-:W-:-:S13]  /*0560*/  ISETP.NE.AND.EX P0, PT, R5, RZ, PT, P0 ;  /* 0x000000ff0500720c */ /* 0x000fda0003f05300 */
[----:B------:R-:W-:Y:S05]  /*0570*/  @!P0 BRA `(.L_x_4) ;  /* 0x0000000000088947 */ /* 0x000fea0003800000 */
[----:B------:R2:W5:Y:S01]  /*0580*/  LD.E R0, desc[UR12][R4.64] ;  /* 0x0000000c04007980 */ /* 0x000562000c101900 */
[----:B------:R-:W-:Y:S05]  /*0590*/  BRA `(.L_x_5) ;  /* 0x0000000000207947 */ /* 0x000fea0003800000 */
.L_x_4:
[----:B------:R-:W-:Y:S02]  /*05a0*/  ULDC.64 UR4, c[0x0][0x588] ;  /* 0x0001620000047ab9 */ /* 0x000fe40000000a00 */
[----:B------:R-:W-:-:S04]  /*05b0*/  ISETP.NE.U32.AND P0, PT, RZ, UR4, PT ;  /* 0x00000004ff007c0c */ /* 0x000fc8000bf05070 */
[----:B------:R-:W-:-:S13]  /*05c0*/  ISETP.NE.AND.EX P0, PT, RZ, UR5, PT, P0 ;  /* 0x00000005ff007c0c */ /* 0x000fda000bf05300 */
[----:B------:R-:W-:Y:S05]  /*05d0*/  @!P0 BRA `(.L_x_6) ;  /* 0x00000000000c8947 */ /* 0x000fea0003800000 */
[----:B------:R-:W0:Y:S02]  /*05e0*/  LDC.64 R4, c[0x0][0x588] ;  /* 0x00016200ff047b82 */ /* 0x000e240000000a00 */
[----:B0-----:R0:W5:Y:S01]  /*05f0*/  LDG.E R0, desc[UR12][R4.64] ;  /* 0x0000000c04007981 */ /* 0x001162000c1e1900 */
[----:B------:R-:W-:Y:S05]  /*0600*/  BRA `(.L_x_5) ;  /* 0x0000000000047947 */ /* 0x000fea0003800000 */
.L_x_6:
[----:B------:R-:W1:Y:S02]  /*0610*/  LDC R0, c[0x0][0x580] ;  /* 0x00016000ff007b82 */ /* 0x000e640000000800 */
.L_x_5:
[----:B------:R-:W-:Y:S02]  /*0620*/  ULDC.64 UR4, c[0x0][0x5a0] ;  /* 0x0001680000047ab9 */ /* 0x000fe40000000a00 */
[----:B------:R-:W-:-:S04]  /*0630*/  ISETP.NE.U32.AND P0, PT, RZ, UR4, PT ;  /* 0x00000004ff007c0c */ /* 0x000fc8000bf05070 */
[----:B------:R-:W-:-:S13]  /*0640*/  ISETP.NE.AND.EX P0, PT, RZ, UR5, PT, P0 ;  /* 0x00000005ff007c0c */ /* 0x000fda000bf05300 */
[----:B------:R-:W-:Y:S05]  /*0650*/  @!P0 BRA `(.L_x_7) ;  /* 0x00000000001c8947 */ /* 0x000fea0003800000 */
[----:B0-2---:R-:W0:Y:S02]  /*0660*/  LDC.64 R4, c[0x0][0x5a0] ;  /* 0x00016800ff047b82 */ /* 0x005e240000000a00 */
[----:B0-----:R-:W2:Y:S02]  /*0670*/  LDG.E.64 R4, desc[UR12][R4.64] ;  /* 0x0000000c04047981 */ /* 0x001ea4000c1e1b00 */
[----:B--2---:R-:W-:-:S04]  /*0680*/  ISETP.NE.U32.AND P0, PT, R4, RZ, PT ;  /* 0x000000ff0400720c */ /* 0x004fc80003f05070 */
[----:B------:R-:W-:-:S13]  /*0690*/  ISETP.NE.AND.EX P0, PT, R5, RZ, PT, P0 ;  /* 0x000000ff0500720c */ /* 0x000fda0003f05300 */
[----:B------:R-:W-:Y:S05]  /*06a0*/  @!P0 BRA `(.L_x_7) ;  /* 0x0000000000088947 */ /* 0x000fea0003800000 */
[----:B------:R0:W5:Y:S01]  /*06b0*/  LD.E R2, desc[UR12][R4.64] ;  /* 0x0000000c04027980 */ /* 0x000162000c101900 */
[----:B------:R-:W-:Y:S05]  /*06c0*/  BRA `(.L_x_8) ;  /* 0x0000000000207947 */ /* 0x000fea0003800000 */
.L_x_7:
[----:B------:R-:W-:Y:S02]  /*06d0*/  ULDC.64 UR4, c[0x0][0x590] ;  /* 0x0001640000047ab9 */ /* 0x000fe40000000a00 */
[----:B------:R-:W-:-:S04]  /*06e0*/  ISETP.NE.U32.AND P0, PT, RZ, UR4, PT ;  /* 0x00000004ff007c0c */ /* 0x000fc8000bf05070 */
[----:B------:R-:W-:-:S13]  /*06f0*/  ISETP.NE.AND.EX P0, PT, RZ, UR5, PT, P0 ;  /* 0x00000005ff007c0c */ /* 0x000fda000bf05300 */
[----:B------:R-:W-:Y:S05]  /*0700*/  @!P0 BRA `(.L_x_9) ;  /* 0x00000000000c8947 */ /* 0x000fea0003800000 */
[----:B0-2---:R-:W0:Y:S02]  /*0710*/  LDC.64 R4, c[0x0][0x590] ;  /* 0x00016400ff047b82 */ /* 0x005e240000000a00 */
[----:B0-----:R4:W5:Y:S01]  /*0720*/  LDG.E R2, desc[UR12][R4.64] ;  /* 0x0000000c04027981 */ /* 0x001962000c1e1900 */
[----:B------:R-:W-:Y:S05]  /*0730*/  BRA `(.L_x_8) ;  /* 0x0000000000047947 */ /* 0x000fea0003800000 */
.L_x_9:
[----:B------:R-:W3:Y:S02]  /*0740*/  LDC R2, c[0x0][0x584] ;  /* 0x00016100ff027b82 */ /* 0x000ee40000000800 */
.L_x_8:
[----:B0-2-4-:R-:W0:Y:S01]  /*0750*/  LDC R4, c[0x0][0x3c4] ;  /* 0x0000f100ff047b82 */ /* 0x015e220000000800 */
[----:B------:R-:W-:-:S07]  /*0760*/  ISETP.NE.AND P0, PT, R7, RZ, PT ;  /* 0x000000ff0700720c */ /* 0x000fce0003f05270 */
[----:B------:R-:W2:Y:S01]  /*0770*/  LDC.64 R10, c[0x0][0x3c8] ;  /* 0x0000f200ff0a7b82 */ /* 0x000ea20000000a00 */
[----:B0-----:R-:W-:-:S05]  /*0780*/  VIADD R4, R4, 0x3f ;  /* 0x0000003f04047836 */ /* 0x001fca0000000000 */
[----:B------:R-:W-:-:S04]  /*0790*/  SHF.R.S32.HI R5, RZ, 0x1f, R4 ;  /* 0x0000001fff057819 */ /* 0x000fc80000011404 */
[----:B------:R-:W-:-:S04]  /*07a0*/  LEA.HI R5, R5, R4, RZ, 0x6 ;  /* 0x0000000405057211 */ /* 0x000fc800078f30ff */
[----:B------:R-:W-:-:S05]  /*07b0*/  SHF.R.S32.HI R5, RZ, 0x6, R5 ;  /* 0x00000006ff057819 */ /* 0x000fca0000011405 */
[----:B--2---:R-:W-:-:S04]  /*07c0*/  IMAD R4, R5, R10, RZ ;  /* 0x0000000a05047224 */ /* 0x004fc800078e02ff */
[----:B------:R-:W-:Y:S01]  /*07d0*/  IMAD R4, R4, R11, RZ ;  /* 0x0000000b04047224 */ /* 0x000fe200078e02ff */
[----:B------:R-:W-:Y:S06]  /*07e0*/  @!P0 BRA `(.L_x_10) ;  /* 0x0000002c00e88947 */ /* 0x000fec0003800000 */
[----:B------:R-:W-:-:S13]  /*07f0*/  ISETP.NE.AND P0, PT, R7, 0x1, PT ;  /* 0x000000010700780c */ /* 0x000fda0003f05270 */
[----:B------:R-:W-:Y:S05]  /*0800*/  @P0 EXIT ;  /* 0x000000000000094d */ /* 0x000fea0003800000 */
[----:B------:R-:W-:Y:S01]  /*0810*/  ISETP.GE.AND P0, PT, R4, 0x1, PT ;  /* 0x000000010400780c */ /* 0x000fe20003f06270 */
[----:B------:R-:W-:Y:S01]  /*0820*/  UMOV UR4, URZ ;  /* 0x0000003f00047c82 */ /* 0x000fe20008000000 */
[----:B------:R-:W-:Y:S02]  /*0830*/  CS2R R54, SRZ ;  /* 0x0000000000367805 */ /* 0x000fe4000001ff00 */
[----:B------:R-:W-:Y:S02]  /*0840*/  CS2R R24, SRZ ;  /* 0x0000000000187805 */ /* 0x000fe4000001ff00 */
[----:B------:R-:W-:Y:S02]  /*0850*/  CS2R R26, SRZ ;  /* 0x00000000001a7805 */ /* 0x000fe4000001ff00 */
[----:B------:R-:W-:Y:S02]  /*0860*/  CS2R R28, SRZ ;  /* 0x00000000001c7805 */ /* 0x000fe4000001ff00 */
[----:B------:R-:W-:-:S02]  /*0870*/  CS2R R30, SRZ ;  /* 0x00000000001e7805 */ /* 0x000fc4000001ff00 */
[----:B------:R-:W-:Y:S02]  /*0880*/  CS2R R32, SRZ ;  /* 0x0000000000207805 */ /* 0x000fe4000001ff00 */
        /* <DEDUP_REMOVED lines=9> */
[----:B------:R-:W-:Y:S01]  /*0920*/  CS2R R52, SRZ ;  /* 0x0000000000347805 */ /* 0x000fe2000001ff00 */
[----:B------:R-:W-:Y:S06]  /*0930*/  @!P0 BRA `(.L_x_11) ;  /* 0x0000000000a88947 */ /* 0x000fec0003800000 */
[----:B------:R-:W-:-:S04]  /*0940*/  LOP3.LUT R5, R3, 0x1, RZ, 0xfc, !PT ;  /* 0x0000000103057812 */ /* 0x000fc800078efcff */
[----:B------:R-:W-:-:S13]  /*0950*/  ISETP.NE.AND P0, PT, R5, 0x3, PT ;  /* 0x000000030500780c */ /* 0x000fda0003f05270 */
[----:B------:R-:W-:Y:S05]  /*0960*/  @!P0 BRA `(.L_x_12) ;  /* 0x0000000000048947 */ /* 0x000fea0003800000 */
[----:B------:R-:W-:Y:S01]  /*0970*/  BPT.TRAP 0x1 ;  /* 0x000000040000795c */ /* 0x000fe20000300000 */
.L_x_12:
[----:B------:R-:W0:Y:S01]  /*0980*/  S2UR UR5, SR_CgaCtaId ;  /* 0x00000000000579c3 */ /* 0x000e220000008800 */
[----:B------:R-:W-:Y:S01]  /*0990*/  SHF.L.U32 R5, RZ, 0x1f, RZ ;  /* 0x0000001fff057819 */ /* 0x000fe200000006ff */
[----:B------:R-:W-:Y:S02]  /*09a0*/  UMOV UR4, 0x400 ;  /* 0x0000040000047882 */ /* 0x000fe40000000000 */
[----:B0-----:R-:W-:-:S12]  /*09b0*/  ULEA UR4, UR5, UR4, 0x18 ;  /* 0x0000000405047291 */ /* 0x001fd8000f8ec03f */
.L_x_13:
[----:B0-----:R-:W-:-:S04]  /*09c0*/  IMAD.U32 R6, RZ, RZ, UR4 ;  /* 0x00000004ff067e24 */ /* 0x001fc8000f8e00ff */
[----:B------:R0:W2:Y:S03]  /*09d0*/  SYNCS.PHASECHK.TRANS64.TRYWAIT P0, [R6+URZ+0x38000], R5 ;  /* 0x03800005060075a7 */ /* 0x0000a6000800017f */
[----:B--2---:R-:W-:Y:S05]  /*09e0*/  @!P0 NANOSLEEP.SYNCS 0x989680 ;  /* 0x009896800000895d */ /* 0x004fea0003900000 */
[----:B------:R-:W2:Y:S02]  /*09f0*/  @!P0 SYNCS.PHASECHK.TRANS64 P0, [R6+URZ+0x38000], R5 ;  /* 0x03800005060085a7 */ /* 0x000ea4000800007f */
[----:B--2---:R-:W-:Y:S05]  /*0a00*/  @!P0 BRA `(.L_x_13) ;  /* 0xfffffffc00ec8947 */ /* 0x004fea000383ffff */
[----:B------:R-:W-:Y:S01]  /*0a10*/  UIADD3 UR5, UR4, 0x1c000, URZ ;  /* 0x0001c00004057890 */ /* 0x000fe2000fffe03f */
[----:B------:R-:W-:Y:S01]  /*0a20*/  WARPGROUP.ARRIVE ;  /* 0x00000000000079c5 */ /* 0x000fe20000000000 */
[----:B------:R-:W-:Y:S02]  /*0a30*/  USHF.R.U32.HI UR4, URZ, 0x4, UR4 ;  /* 0x000000043f047899 */ /* 0x000fe40008011604 */
[----:B------:R-:W-:Y:S02]  /*0a40*/  USHF.R.U32.HI UR5, URZ, 0x4, UR5 ;  /* 0x000000043f057899 */ /* 0x000fe40008011605 */
[----:B------:R-:W-:Y:S02]  /*0a50*/  ULOP3.LUT UR4, UR4, 0x3fff, URZ, 0xc0, !UPT ;  /* 0x00003fff04047892 */ /* 0x000fe4000f8ec03f */
[----:B------:R-:W-:Y:S02]  /*0a60*/  ULOP3.LUT UR5, UR5, 0x3fff, URZ, 0xc0, !UPT ;  /* 0x00003fff05057892 */ /* 0x000fe4000f8ec03f */
[----:B------:R-:W-:-:S02]  /*0a70*/  ULOP3.LUT UR9, UR4, 0x10000, URZ, 0xfc, !UPT ;  /* 0x0001000004097892 */ /* 0x000fc4000f8efc3f */
[----:B------:R-:W-:Y:S01]  /*0a80*/  ULOP3.LUT UR8, UR5, 0x10000, URZ, 0xfc, !UPT ;  /* 0x0001000005087892 */ /* 0x000fe2000f8efc3f */
[----:B------:R-:W-:Y:S02]  /*0a90*/  UMOV UR7, 0x40000040 ;  /* 0x4000004000077882 */ /* 0x000fe40000000000 */
[----:B------:R-:W-:Y:S02]  /*0aa0*/  UMOV UR5, 0x40000040 ;  /* 0x4000004000057882 */ /* 0x000fe40000000000 */
[----:B------:R-:W-:Y:S02]  /*0ab0*/  UMOV UR4, UR9 ;  /* 0x0000000900047c82 */ /* 0x000fe40008000000 */
[----:B------:R-:W-:Y:S02]  /*0ac0*/  UMOV UR6, UR8 ;  /* 0x0000000800067c82 */ /* 0x000fe40008000000 */
[----:B------:R-:W-:Y:S01]  /*0ad0*/  HGMMA.64x64x16.F32 R24, gdesc[UR4], RZ, !UPT ;  /* 0x00e00000041879f0 */ /* 0x000fe2000c7008ff */
[----:B------:R-:W-:-:S02]  /*0ae0*/  UIADD3 UR4, UR9, 0x2, URZ ;  /* 0x0000000209047890 */ /* 0x000fc4000fffe03f */
[----:B------:R-:W-:Y:S01]  /*0af0*/  UIADD3 UR6, UR8, 0x2, URZ ;  /* 0x0000000208067890 */ /* 0x000fe2000fffe03f */
[----:B------:R-:W-:Y:S01]  /*0b00*/  UMOV UR5, 0x40000040 ;  /* 0x4000004000057882 */ /* 0x000fe20000000000 */
[----:B------:R-:W-:-:S07]  /*0b10*/  UMOV UR7, 0x40000040 ;  /* 0x4000004000077882 */ /* 0x000fce0000000000 */
[----:B------:R-:W-:Y:S01]  /*0b20*/  HGMMA.64x64x16.F32 R24, gdesc[UR4], R24 ;  /* 0x00e00000041879f0 */ /* 0x000fe20008700818 */
[----:B------:R-:W-:Y:S02]  /*0b30*/  UIADD3 UR4, UR9, 0x4, URZ ;  /* 0x0000000409047890 */ /* 0x000fe4000fffe03f */
        /* <DEDUP_REMOVED lines=8> */
[----:B------:R-:W-:Y:S01]  /*0bc0*/  HGMMA.64x64x16.F32 R24, gdesc[UR4], R24, gsb0 ;  /* 0x00e00000041879f0 */ /* 0x000fe20008000818 */
[----:B------:R-:W-:-:S05]  /*0bd0*/  UMOV UR4, 0x1 ;  /* 0x0000000100047882 */ /* 0x000fca0000000000 */
.L_x_11:
[----:B0-----:R-:W-:-:S05]  /*0be0*/  VIMNMX R5, R4, 0x1, PT ;  /* 0x0000000104057848 */ /* 0x001fca0003fe0100 */
[----:B------:R-:W-:-:S05]  /*0bf0*/  IMAD.IADD R6, R4, 0x1, -R5 ;  /* 0x0000000104067824 */ /* 0x000fca00078e0a05 */
[----:B------:R-:W-:-:S13]  /*0c00*/  ISETP.GE.AND P0, PT, R6, 0x1, PT ;  /* 0x000000010600780c */ /* 0x000fda0003f06270 */
[----:B------:R-:W-:Y:S05]  /*0c10*/  @!P0 BRA `(.L_x_14) ;  /* 0x0000000400188947 */ /* 0x000fea0003800000 */
[----:B------:R-:W0:Y:S01]  /*0c20*/  S2UR UR6, SR_CgaCtaId ;  /* 0x00000000000679c3 */ /* 0x000e220000008800 */
[----:B------:R-:W-:Y:S01]  /*0c30*/  UMOV UR5, 0x400 ;  /* 0x0000040000057882 */ /* 0x000fe20000000000 */
[----:B------:R-:W-:Y:S01]  /*0c40*/  LOP3.LUT R10, R3, 0x1, RZ, 0xfc, !PT ;  /* 0x00000001030a7812 */ /* 0x000fe200078efcff */
[----:B------:R-:W-:Y:S01]  /*0c50*/  IMAD.MOV.U32 R9, RZ, RZ, RZ ;  /* 0x000000ffff097224 */ /* 0x000fe200078e00ff */
[----:B------:R-:W-:Y:S01]  /*0c60*/  UISETP.NE.U32.AND UP0, UPT, UR4, URZ, UPT ;  /* 0x0000003f0400728c */ /* 0x000fe2000bf05070 */
[----:B------:R-:W-:Y:S01]  /*0c70*/  IMAD.MOV.U32 R5, RZ, RZ, R6 ;  /* 0x000000ffff057224 */ /* 0x000fe200078e0006 */
[----:B0-----:R-:W-:-:S04]  /*0c80*/  ULEA UR14, UR6, UR5, 0x18 ;  /* 0x00000005060e7291 */ /* 0x001fc8000f8ec03f */
[----:B------:R-:W-:Y:S02]  /*0c90*/  UIADD3 UR6, UR14, 0x1c000, URZ ;  /* 0x0001c0000e067890 */ /* 0x000fe4000fffe03f */
[----:B------:R-:W-:Y:S02]  /*0ca0*/  USHF.R.U32.HI UR5, URZ, 0x4, UR14 ;  /* 0x000000043f057899 */ /* 0x000fe4000801160e */
[----:B------:R-:W-:Y:S02]  /*0cb0*/  USHF.R.U32.HI UR6, URZ, 0x4, UR6 ;  /* 0x000000043f067899 */ /* 0x000fe40008011606 */
[----:B------:R-:W-:Y:S02]  /*0cc0*/  ULOP3.LUT UR5, UR5, 0x3fff, URZ, 0xc0, !UPT ;  /* 0x00003fff05057892 */ /* 0x000fe4000f8ec03f */
[----:B------:R-:W-:Y:S02]  /*0cd0*/  ULOP3.LUT UR6, UR6, 0x3fff, URZ, 0xc0, !UPT ;  /* 0x00003fff06067892 */ /* 0x000fe4000f8ec03f */
[----:B------:R-:W-:-:S02]  /*0ce0*/  ULOP3.LUT UR15, UR5, 0x10000, URZ, 0xfc, !UPT ;  /* 0x00010000050f7892 */ /* 0x000fc4000f8efc3f */
[----:B------:R-:W-:Y:S01]  /*0cf0*/  ULOP3.LUT UR16, UR6, 0x10000, URZ, 0xfc, !UPT ;  /* 0x0001000006107892 */ /* 0x000fe2000f8efc3f */
[----:B------:R-:W-:-:S11]  /*0d00*/  UMOV UR5, URZ ;  /* 0x0000003f00057c82 */ /* 0x000fd60008000000 */
.L_x_19:
[----:B------:R-:W-:-:S13]  /*0d10*/  ISETP.NE.AND P1, PT, R10, 0x3, PT ;  /* 0x000000030a00780c */ /* 0x000fda0003f25270 */
[----:B0-----:R-:W-:Y:S05]  /*0d20*/  @!P1 BRA `(.L_x_15) ;  /* 0x0000000000049947 */ /* 0x001fea0003800000 */
[----:B------:R-:W-:Y:S01]  /*0d30*/  BPT.TRAP 0x1 ;  /* 0x000000040000795c */ /* 0x000fe20000300000 */
.L_x_15:
[----:B------:R-:W-:Y:S01]  /*0d40*/  SHF.L.U32 R7, R9, 0x1f, RZ ;  /* 0x0000001f09077819 */ /* 0x000fe200000006ff */
[----:B------:R-:W-:-:S12]  /*0d50*/  ULEA UR6, UR4, UR14, 0x3 ;  /* 0x0000000e04067291 */ /* 0x000fd8000f8e183f */
.L_x_16:
[----:B0-----:R-:W-:-:S04]  /*0d60*/  IMAD.U32 R8, RZ, RZ, UR6 ;  /* 0x00000006ff087e24 */ /* 0x001fc8000f8e00ff */
[----:B------:R0:W2:Y:S03]  /*0d70*/  SYNCS.PHASECHK.TRANS64.TRYWAIT P0, [R8+URZ+0x38000], R7 ;  /* 0x03800007080075a7 */ /* 0x0000a6000800017f */
[----:B--2---:R-:W-:Y:S05]  /*0d80*/  @!P0 NANOSLEEP.SYNCS 0x989680 ;  /* 0x009896800000895d */ /* 0x004fea0003900000 */
[----:B------:R-:W2:Y:S02]  /*0d90*/  @!P0 SYNCS.PHASECHK.TRANS64 P0, [R8+URZ+0x38000], R7 ;  /* 0x03800007080085a7 */ /* 0x000ea4000800007f */
[----:B--2---:R-:W-:Y:S05]  /*0da0*/  @!P0 BRA `(.L_x_16) ;  /* 0xfffffffc00ec8947 */ /* 0x004fea000383ffff */
[----:B------:R-:W-:Y:S01]  /*0db0*/  ULEA UR6, UR4, UR15, 0x9 ;  /* 0x0000000f04067291 */ /* 0x000fe2000f8e483f */
[----:B------:R-:W-:Y:S01]  /*0dc0*/  WARPGROUP.ARRIVE ;  /* 0x00000000000079c5 */ /* 0x000fe20000000000 */
[----:B------:R-:W-:Y:S01]  /*0dd0*/  ULEA UR7, UR4, UR16, 0x9 ;  /* 0x0000001004077291 */ /* 0x000fe2000f8e483f */
[----:B------:R-:W-:Y:S01]  /*0de0*/  UMOV UR9, 0x40000040 ;  /* 0x4000004000097882 */ /* 0x000fe20000000000 */
[----:B------:R-:W-:-:S03]  /*0df0*/  UMOV UR11, 0x40000040 ;  /* 0x40000040000b7882 */ /* 0x000fc60000000000 */
[----:B------:R-:W-:Y:S02]  /*0e00*/  UMOV UR8, UR6 ;  /* 0x0000000600087c82 */ /* 0x000fe40008000000 */
[----:B------:R-:W-:Y:S02]  /*0e10*/  UMOV UR10, UR7 ;  /* 0x00000007000a7c82 */ /* 0x000fe40008000000 */
[----:B------:R-:W-:Y:S01]  /*0e20*/  HGMMA.64x64x16.F32 R24, gdesc[UR8], R24, UP0 ;  /* 0x00e00000081879f0 */ /* 0x000fe2000bf00818 */
        /* <DEDUP_REMOVED lines=14> */
[----:B------:R-:W-:Y:S03]  /*0f10*/  HGMMA.64x64x16.F32 R24, gdesc[UR8], R24, gsb0 ;  /* 0x00e00000081879f0 */ /* 0x000fe60008000818 */
[----:B------:R-:W-:Y:S02]  /*0f20*/  WARPGROUP.DEPBAR.LE gsb0, 0x1 ;  /* 0x00008000000079c5 */ /* 0x000fe40000010100 */
[----:B------:R-:W-:Y:S05]  /*0f30*/  @!P1 BRA `(.L_x_17) ;  /* 0x0000000000049947 */ /* 0x000fea0003800000 */
[----:B------:R-:W-:Y:S01]  /*0f40*/  BPT.TRAP 0x1 ;  /* 0x000000040000795c */ /* 0x000fe20000300000 */
.L_x_17:
[----:B------:R-:W-:Y:S01]  /*0f50*/  ULEA UR6, UR5, UR14, 0x3 ;  /* 0x0000000e05067291 */ /* 0x000fe2000f8e183f */
[----:B------:R-:W-:-:S03]  /*0f60*/  ISETP.GT.U32.AND P0, PT, R3, 0x1, PT ;  /* 0x000000010300780c */ /* 0x000fc60003f04070 */
[----:B------:R-:W-:-:S04]  /*0f70*/  UIADD3 UR6, UR6, 0x38070, URZ ;  /* 0x0003807006067890 */ /* 0x000fc8000fffe03f */
[----:B------:R-:W-:-:S09]  /*0f80*/  UPRMT UR6, URZ, 0x654, UR6 ;  /* 0x000006543f067896 */ /* 0x000fd20008000006 */
[----:B------:R-:W-:Y:S01]  /*0f90*/  SYNCS.ARRIVE.TRANS64.RED.A1T0 RZ, [UR6], RZ ;  /* 0x000000ffffff79a7 */ /* 0x000fe20008100406 */
[----:B------:R-:W-:Y:S05]  /*0fa0*/  @P0 BRA `(.L_x_18) ;  /* 0x0000000000040947 */ /* 0x000fea0003800000 */
[----:B------:R-:W-:Y:S01]  /*0fb0*/  BPT.TRAP 0x1 ;  /* 0x000000040000795c */ /* 0x000fe20000300000 */
.L_x_18:
[----:B------:R-:W-:Y:S01]  /*0fc0*/  UIADD3 UR4, UR4, 0x1, URZ ;  /* 0x0000000104047890 */ /* 0x000fe2000fffe03f */
[C---:B------:R-:W-:Y:S01]  /*0fd0*/  ISETP.GT.AND P0, PT, R5.reuse, 0x1, PT ;  /* 0x000000010500780c */ /* 0x040fe20003f04270 */
[----:B------:R-:W-:Y:S01]  /*0fe0*/  UIADD3 UR5, UR5, 0x1, URZ ;  /* 0x0000000105057890 */ /* 0x000fe2000fffe03f */
[----:B------:R-:W-:Y:S01]  /*0ff0*/  VIADD R5, R5, 0xffffffff ;  /* 0xffffffff05057836 */ /* 0x000fe20000000000 */
[----:B------:R-:W-:Y:S02]  /*1000*/  UISETP.NE.AND UP0, UPT, UR4, 0xe, UPT ;  /* 0x0000000e0400788c */ /* 0x000fe4000bf05270 */
[----:B------:R-:W-:Y:S02]  /*1010*/  UISETP.NE.AND UP1, UPT, UR5, 0xe, UPT ;  /* 0x0000000e0500788c */ /* 0x000fe4000bf25270 */
[----:B------:R-:W-:Y:S02]  /*1020*/  USEL UR6, URZ, 0x1, UP0 ;  /* 0x000000013f067887 */ /* 0x000fe40008000000 */
[----:B------:R-:W-:-:S02]  /*1030*/  USEL UR4, UR4, URZ, UP0 ;  /* 0x0000003f04047287 */ /* 0x000fc40008000000 */
[----:B------:R-:W-:Y:S02]  /*1040*/  USEL UR5, UR5, URZ, UP1 ;  /* 0x0000003f05057287 */ /* 0x000fe40008800000 */
[----:B------:R-:W-:Y:S01]  /*1050*/  UPLOP3.LUT UP0, UPT, UPT, UPT, UPT, 0x80, 0x0 ;  /* 0x000000000000789c */ /* 0x000fe20003f0f070 */
[----:B------:R-:W-:Y:S01]  /*1060*/  LOP3.LUT R9, R9, UR6, RZ, 0x3c, !PT ;  /* 0x0000000609097c12 */ /* 0x000fe2000f8e3cff */
[----:B------:R-:W-:Y:S09]  /*1070*/  @P0 BRA `(.L_x_19) ;  /* 0xfffffffc00240947 */ /* 0x000ff2000383ffff */
.L_x_14:
[----:B------:R-:W-:Y:S01]  /*1080*/  ISETP.GE.AND P0, PT, R4, 0x1, PT ;  /* 0x000000010400780c */ /* 0x000fe20003f06270 */
[----:B------:R-:W-:-:S12]  /*1090*/  WARPGROUP.DEPBAR.LE gsb0, 0x0 ;  /* 0x00008000000079c5 */ /* 0x000fd80000010000 */
[----:B------:R-:W-:Y:S05]  /*10a0*/  @!P0 BRA `(.L_x_20) ;  /* 0x0000000000488947 */ /* 0x000fea0003800000 */
[----:B------:R-:W-:-:S04]  /*10b0*/  LOP3.LUT R4, R3, 0x1, RZ, 0xfc, !PT ;  /* 0x0000000103047812 */ /* 0x000fc800078efcff */
[----:B------:R-:W-:-:S13]  /*10c0*/  ISETP.NE.AND P0, PT, R4, 0x3, PT ;  /* 0x000000030400780c */ /* 0x000fda0003f05270 */
[----:B------:R-:W-:Y:S05]  /*10d0*/  @!P0 BRA `(.L_x_21) ;  /* 0x0000000000048947 */ /* 0x000fea0003800000 */
[----:B------:R-:W-:Y:S01]  /*10e0*/  BPT.TRAP 0x1 ;  /* 0x000000040000795c */ /* 0x000fe20000300000 */
.L_x_21:
[----:B0-----:R-:W0:Y:S01]  /*10f0*/  S2R R7, SR_CgaCtaId ;  /* 0x0000000000077919 */ /* 0x001e220000008800 */
[----:B------:R-:W-:Y:S02]  /*1100*/  SHF.R.U32.HI R4, RZ, 0x1, R6 ;  /* 0x00000001ff047819 */ /* 0x000fe40000011606 */
[----:B------:R-:W-:-:S03]  /*1110*/  ISETP.GT.U32.AND P0, PT, R3, 0x1, PT ;  /* 0x000000010300780c */ /* 0x000fc60003f04070 */
[----:B------:R-:W-:Y:S01]  /*1120*/  IMAD.WIDE.U32 R4, R4, -0x6db6db6d, RZ ;  /* 0x9249249304047825 */ /* 0x000fe200078e00ff */
[----:B------:R-:W-:-:S04]  /*1130*/  MOV R4, 0x400 ;  /* 0x0000040000047802 */ /* 0x000fc80000000f00 */
[----:B------:R-:W-:-:S05]  /*1140*/  SHF.R.U32.HI R5, RZ, 0x2, R5 ;  /* 0x00000002ff057819 */ /* 0x000fca0000011605 */
[----:B------:R-:W-:Y:S01]  /*1150*/  IMAD R6, R5, -0xe, R6 ;  /* 0xfffffff205067824 */ /* 0x000fe200078e0206 */
[----:B0-----:R-:W-:-:S05]  /*1160*/  LEA R7, R7, R4, 0x18 ;  /* 0x0000000407077211 */ /* 0x001fca00078ec0ff */
[----:B------:R-:W-:-:S04]  /*1170*/  IMAD R6, R6, 0x8, R7 ;  /* 0x0000000806067824 */ /* 0x000fc800078e0207 */
[----:B------:R-:W-:-:S05]  /*1180*/  VIADD R6, R6, 0x38070 ;  /* 0x0003807006067836 */ /* 0x000fca0000000000 */
[----:B------:R-:W-:-:S04]  /*1190*/  PRMT R6, RZ, 0x654, R6 ;  /* 0x00000654ff067816 */ /* 0x000fc80000000006 */
[----:B------:R2:W-:Y:S01]  /*11a0*/  SYNCS.ARRIVE.TRANS64.RED.A1T0 RZ, [R6+URZ], RZ ;  /* 0x000000ff06ff79a7 */ /* 0x0005e2000810043f */
[----:B------:R-:W-:Y:S05]  /*11b0*/  @P0 BRA `(.L_x_20) ;  /* 0x0000000000040947 */ /* 0x000fea0003800000 */
[----:B------:R-:W-:Y:S01]  /*11c0*/  BPT.TRAP 0x1 ;  /* 0x000000040000795c */ /* 0x000fe20000300000 */
.L_x_20:
[----:B------:R-:W4:Y:S01]  /*11d0*/  S2R R4, SR_TID.X ;  /* 0x0000000000047919 */ /* 0x000f220000002100 */
[----:B------:R-:W-:Y:S01]  /*11e0*/  ULDC.64 UR4, c[0x0][0x280] ;  /* 0x0000a00000047ab9 */ /* 0x000fe20000000a00 */
[----:B------:R-:W0:Y:S01]  /*11f0*/  S2R R9, SR_CTAID.Y ;  /* 0x0000000000097919 */ /* 0x000e220000002600 */
[----:B------:R-:W1:Y:S01]  /*1200*/  S2R R11, SR_CTAID.X ;  /* 0x00000000000b7919 */ /* 0x000e620000002500 */
[----:B----4-:R-:W-:-:S04]  /*1210*/  SHF.R.S32.HI R3, RZ, 0x1f, R4 ;  /* 0x0000001fff037819 */ /* 0x010fc80000011404 */
[----:B------:R-:W-:Y:S01]  /*1220*/  LEA.HI R3, R3, R4, RZ, 0x7 ;  /* 0x0000000403037211 */ /* 0x000fe200078f38ff */
[----:B0-----:R-:W-:-:S03]  /*1230*/  IMAD.SHL.U32 R9, R9, 0x40, RZ ;  /* 0x0000004009097824 */ /* 0x001fc600078e00ff */
[----:B------:R-:W-:Y:S02]  /*1240*/  LOP3.LUT R3, R3, 0xffffff80, RZ, 0xc0, !PT ;  /* 0xffffff8003037812 */ /* 0x000fe400078ec0ff */
[----:B------:R-:W-:-:S03]  /*1250*/  ISETP.GE.AND P0, PT, R9, UR5, PT ;  /* 0x0000000509007c0c */ /* 0x000fc6000bf06270 */
[----:B------:R-:W-:Y:S02]  /*1260*/  IMAD.IADD R5, R4, 0x1, -R3 ;  /* 0x0000000104057824 */ /* 0x000fe400078e0a03 */
[----:B-1----:R-:W-:-:S03]  /*1270*/  IMAD.SHL.U32 R3, R11, 0x40, RZ ;  /* 0x000000400b037824 */ /* 0x002fc600078e00ff */
[----:B------:R-:W-:Y:S02]  /*1280*/  SHF.R.S32.HI R8, RZ, 0x1f, R5 ;  /* 0x0000001fff087819 */ /* 0x000fe40000011405 */
[----:B------:R-:W-:Y:S02]  /*1290*/  ISETP.GE.OR P0, PT, R3, UR4, P0 ;  /* 0x0000000403007c0c */ /* 0x000fe40008706670 */
[----:B------:R-:W-:-:S04]  /*12a0*/  LEA.HI R4, R8, R5, RZ, 0x2 ;  /* 0x0000000508047211 */ /* 0x000fc800078f10ff */
[--C-:B------:R-:W-:Y:S02]  /*12b0*/  SHF.R.S32.HI R12, RZ, 0x2, R4.reuse ;  /* 0x00000002ff0c7819 */ /* 0x100fe40000011404 */
[----:B------:R-:W-:-:S04]  /*12c0*/  SHF.R.S32.HI R7, RZ, 0x1f, R4 ;  /* 0x0000001fff077819 */ /* 0x000fc80000011404 */
[----:B------:R-:W-:-:S04]  /*12d0*/  LEA.HI R7, R7, R12, RZ, 0x3 ;  /* 0x0000000c07077211 */ /* 0x000fc800078f18ff */
[----:B------:R-:W-:Y:S01]  /*12e0*/  LOP3.LUT R13, R7, 0xfffffff8, RZ, 0xc0, !PT ;  /* 0xfffffff8070d7812 */ /* 0x000fe200078ec0ff */
[----:B------:R-:W-:Y:S06]  /*12f0*/  @P0 EXIT ;  /* 0x000000000000094d */ /* 0x000fec0003800000 */
[----:B--2---:R-:W0:Y:S01]  /*1300*/  LDC.64 R6, c[0x0][0x5d0] ;  /* 0x00017400ff067b82 */ /* 0x004e220000000a00 */
[----:B------:R-:W-:Y:S01]  /*1310*/  LOP3.LUT R10, R4, 0x7ffffffc, RZ, 0xc0, !PT ;  /* 0x7ffffffc040a7812 */ /* 0x000fe200078ec0ff */
[----:B------:R-:W-:Y:S01]  /*1320*/  IMAD.IADD R4, R12, 0x1, -R13 ;  /* 0x000000010c047824 */ /* 0x000fe200078e0a0d */
[----:B------:R-:W-:Y:S02]  /*1330*/  LEA.HI R8, R8, R5, RZ, 0x5 ;  /* 0x0000000508087211 */ /* 0x000fe400078f28ff */
[----:B---3-5:R-:W-:Y:S01]  /*1340*/  FSETP.NEU.AND P1, PT, R2, RZ, PT ;  /* 0x000000ff0200720b */ /* 0x028fe20003f2d000 */
[----:B------:R-:W-:Y:S01]  /*1350*/  IMAD.IADD R10, R5, 0x1, -R10 ;  /* 0x00000001050a7824 */ /* 0x000fe200078e0a0a */
[----:B------:R-:W-:Y:S02]  /*1360*/  SHF.R.S32.HI R5, RZ, 0x1f, R4 ;  /* 0x0000001fff057819 */ /* 0x000fe40000011404 */
[----:B------:R-:W-:Y:S01]  /*1370*/  SHF.R.S32.HI R13, RZ, 0x5, R8 ;  /* 0x00000005ff0d7819 */ /* 0x000fe20000011408 */
[----:B------:R-:W-:-:S02]  /*1380*/  IMAD.SHL.U32 R12, R10, 0x2, RZ ;  /* 0x000000020a0c7824 */ /* 0x000fc400078e00ff */
[----:B------:R-:W-:-:S03]  /*1390*/  IMAD.WIDE R10, R11, 0x40, R4 ;  /* 0x000000400b0a7825 */ /* 0x000fc600078e0204 */
[----:B------:R-:W-:Y:S01]  /*13a0*/  SHF.R.S32.HI R14, RZ, 0x1f, R12 ;  /* 0x0000001fff0e7819 */ /* 0x000fe2000001140c */
[----:B------:R-:W-:Y:S01]  /*13b0*/  IMAD R5, R13, -0x10, -R3 ;  /* 0xfffffff00d057824 */ /* 0x000fe200078e0a03 */
[----:B------:R-:W-:Y:S01]  /*13c0*/  IADD3 R8, P0, R9, R12, RZ ;  /* 0x0000000c09087210 */ /* 0x000fe20007f1e0ff */
[----:B------:R-:W-:Y:S01]  /*13d0*/  IMAD.WIDE R10, R13, 0x10, R10 ;  /* 0x000000100d0a7825 */ /* 0x000fe200078e020a */
[----:B------:R-:W-:Y:S02]  /*13e0*/  IADD3 R3, -R12, UR5, -R9 ;  /* 0x000000050c037c10 */ /* 0x000fe4000fffe909 */
[----:B------:R-:W-:Y:S02]  /*13f0*/  LEA.HI.X.SX32 R9, R9, R14, 0x1, P0 ;  /* 0x0000000e09097211 */ /* 0x000fe400000f0eff */
[----:B------:R-:W-:Y:S01]  /*1400*/  IADD3 R4, R5, UR4, -R4 ;  /* 0x0000000405047c10 */ /* 0x000fe2000fffe804 */
[-C--:B0-----:R-:W-:Y:S01]  /*1410*/  IMAD R5, R11, R6.reuse, RZ ;  /* 0x000000060b057224 */ /* 0x081fe200078e02ff */
[----:B------:R-:W-:Y:S01]  /*1420*/  ISETP.GT.AND P0, PT, R3, RZ, PT ;  /* 0x000000ff0300720c */ /* 0x000fe20003f04270 */
[----:B------:R-:W-:Y:S01]  /*1430*/  IMAD.WIDE.U32 R12, R10, R6, R8 ;  /* 0x000000060a0c7225 */ /* 0x000fe200078e0008 */
[----:B------:R-:W-:-:S02]  /*1440*/  SHF.L.U64.HI R16, R6, 0x3, R7 ;  /* 0x0000000306107819 */ /* 0x000fc40000010207 */
[----:B------:R-:W-:Y:S01]  /*1450*/  ISETP.GT.AND P2, PT, R4, RZ, P0 ;  /* 0x000000ff0400720c */ /* 0x000fe20000744270 */
[----:B------:R-:W-:Y:S02]  /*1460*/  IMAD R5, R10, R7, R5 ;  /* 0x000000070a057224 */ /* 0x000fe400078e0205 */
[----:B------:R-:W-:Y:S02]  /*1470*/  IMAD.SHL.U32 R17, R6, 0x8, RZ ;  /* 0x0000000806117824 */ /* 0x000fe400078e00ff */
[----:B------:R-:W-:Y:S01]  /*1480*/  IMAD.IADD R19, R13, 0x1, R5 ;  /* 0x000000010d137824 */ /* 0x000fe200078e0205 */
[----:B------:R-:W-:Y:S07]  /*1490*/  @!P1 BRA `(.L_x_22) ;  /* 0x00000018001c9947 */ /* 0x000fee0003800000 */
[----:B------:R-:W-:Y:S01]  /*14a0*/  ULDC.64 UR6, c[0x0][0x5b0] ;  /* 0x00016c0000067ab9 */ /* 0x000fe20000000a00 */
[----:B------:R-:W-:Y:S01]  /*14b0*/  ULDC.64 UR8, c[0x0][0x5a8] ;  /* 0x00016a0000087ab9 */ /* 0x000fe20000000a00 */
[----:B------:R-:W-:Y:S01]  /*14c0*/  IMAD R5, R11, UR6, RZ ;  /* 0x000000060b057c24 */ /* 0x000fe2000f8e02ff */
[----:B------:R-:W-:Y:S01]  /*14d0*/  ULDC.64 UR4, c[0x0][0x5c8] ;  /* 0x0001720000047ab9 */ /* 0x000fe20000000a00 */
[----:B------:R-:W-:-:S04]  /*14e0*/  IMAD.WIDE.U32 R14, R10, UR6, R8 ;  /* 0x000000060a0e7c25 */ /* 0x000fc8000f8e0008 */
[----:B------:R-:W-:Y:S01]  /*14f0*/  IMAD R5, R10, UR7, R5 ;  /* 0x000000070a057c24 */ /* 0x000fe2000f8e0205 */
[----:B------:R-:W-:-:S03]  /*1500*/  LEA R6, P1, R14, UR8, 0x1 ;  /* 0x000000080e067c11 */ /* 0x000fc6000f8208ff */
[----:B------:R-:W-:-:S05]  /*1510*/  IMAD.IADD R7, R15, 0x1, R5 ;  /* 0x000000010f077824 */ /* 0x000fca00078e0205 */
[----:B------:R-:W-:-:S05]  /*1520*/  LEA.HI.X R7, R14, UR9, R7, 0x1, P1 ;  /* 0x000000090e077c11 */ /* 0x000fca00088f0c07 */
[----:B------:R-:W2:Y:S01]  /*1530*/  @P2 LDG.E.LTC128B.U16 R13, desc[UR12][R6.64] ;  /* 0x0000000c060d2981 */ /* 0x000ea2000c1e1520 */
[----:B------:R-:W-:Y:S01]  /*1540*/  LEA R14, P4, R12, UR4, 0x1 ;  /* 0x000000040c0e7c11 */ /* 0x000fe2000f8808ff */
[----:B------:R-:W-:Y:S01]  /*1550*/  BSSY B0, `(.L_x_23) ;  /* 0x000000d000007945 */ /* 0x000fe20003800000 */
[----:B------:R-:W-:-:S04]  /*1560*/  ISETP.GT.AND P1, PT, R3, 0x1, PT ;  /* 0x000000010300780c */ /* 0x000fc80003f24270 */
[----:B------:R-:W-:Y:S01]  /*1570*/  ISETP.GT.AND P3, PT, R4, RZ, P1 ;  /* 0x000000ff0400720c */ /* 0x000fe20000f64270 */
[----:B--2---:R-:W-:-:S05]  /*1580*/  HADD2.F32 R15, -RZ, R13.H0_H0 ;  /* 0x2000000dff0f7230 */ /* 0x004fca0000004100 */
[----:B------:R-:W-:-:S04]  /*1590*/  FMUL R15, R15, R2 ;  /* 0x000000020f0f7220 */ /* 0x000fc80000400000 */
[----:B------:R-:W-:-:S05]  /*15a0*/  FFMA R15, R24, R0, R15 ;  /* 0x00000000180f7223 */ /* 0x000fca000000000f */
[----:B------:R-:W-:Y:S02]  /*15b0*/  F2FP.F16.F32.PACK_AB R18, RZ, R15 ;  /* 0x0000000fff12723e */ /* 0x000fe400000000ff */
[----:B------:R-:W-:Y:S02]  /*15c0*/  LEA.HI.X R15, R12, UR5, R19, 0x1, P4 ;  /* 0x000000050c0f7c11 */ /* 0x000fe4000a0f0c13 */
[----:B------:R-:W-:Y:S02]  /*15d0*/  PRMT R12, R18, 0x7610, R12 ;  /* 0x00007610120c7816 */ /* 0x000fe4000000000c */
[----:B------:R-:W-:-:S03]  /*15e0*/  PRMT R18, R13, 0x7610, R18 ;  /* 0x000076100d127816 */ /* 0x000fc60000000012 */
[----:B------:R0:W-:Y:S01]  /*15f0*/  @P2 STG.E.U16 desc[UR12][R14.64], R12 ;  /* 0x0000000c0e002986 */ /* 0x0001e2000c10150c */
[----:B------:R-:W-:Y:S05]  /*1600*/  @!P3 BRA `(.L_x_24) ;  /* 0x000000000004b947 */ /* 0x000fea0003800000 */
[----:B------:R1:W5:Y:S02]  /*1610*/  LDG.E.LTC128B.U16 R18, desc[UR12][R6.64+0x2] ;  /* 0x0000020c06127981 */ /* 0x000364000c1e1520 */
.L_x_24:
[----:B------:R-:W-:Y:S05]  /*1620*/  BSYNC B0 ;  /* 0x0000000000007941 */ /* 0x000fea0003800000 */
.L_x_23:
[----:B------:R-:W-:Y:S01]  /*1630*/  USHF.L.U32 UR5, UR6, 0x3, URZ ;  /* 0x0000000306057899 */ /* 0x000fe2000800063f */
[----:B-----5:R-:W-:Y:S01]  /*1640*/  HADD2.F32 R11, -RZ, R18.H0_H0 ;  /* 0x20000012ff0b7230 */ /* 0x020fe20000004100 */
[----:B------:R-:W-:Y:S01]  /*1650*/  USHF.L.U64.HI UR4, UR6, 0x3, UR7 ;  /* 0x0000000306047899 */ /* 0x000fe20008010207 */
[----:B------:R-:W-:-:S03]  /*1660*/  ISETP.GT.AND P0, PT, R4, 0x8, P0 ;  /* 0x000000080400780c */ /* 0x000fc60000704270 */
[----:B0-----:R-:W-:Y:S02]  /*1670*/  IMAD.U32 R12, RZ, RZ, UR5 ;  /* 0x00000005ff0c7e24 */ /* 0x001fe4000f8e00ff */
[----:B------:R-:W-:Y:S01]  /*1680*/  FMUL R20, R11, R2 ;  /* 0x000000020b147220 */ /* 0x000fe20000400000 */
[----:B------:R-:W-:-:S03]  /*1690*/  IMAD.U32 R13, RZ, RZ, UR4 ;  /* 0x00000004ff0d7e24 */ /* 0x000fc6000f8e00ff */
[----:B------:R-:W-:Y:S01]  /*16a0*/  FFMA R20, R25, R0, R20 ;  /* 0x0000000019147223 */ /* 0x000fe20000000014 */
[----:B------:R-:W-:-:S04]  /*16b0*/  IMAD.WIDE.U32 R12, R10, UR6, R12 ;  /* 0x000000060a0c7c25 */ /* 0x000fc8000f8e000c */
[----:B------:R-:W-:Y:S02]  /*16c0*/  F2FP.F16.F32.PACK_AB R20, RZ, R20 ;  /* 0x00000014ff14723e */ /* 0x000fe400000000ff */
[----:B------:R-:W-:Y:S01]  /*16d0*/  IADD3 R10, P2, R8, R12, RZ ;  /* 0x0000000c080a7210 */ /* 0x000fe20007f5e0ff */
[----:B------:R-:W-:-:S03]  /*16e0*/  @P3 IMAD.MOV.U32 R12, RZ, RZ, R14 ;  /* 0x000000ffff0c3224 */ /* 0x000fc600078e000e */
[----:B------:R-:W-:Y:S01]  /*16f0*/  IADD3.X R5, R9, R5, R13, P2, !PT ;  /* 0x0000000509057210 */ /* 0x000fe200017fe40d */
[----:B------:R-:W-:Y:S01]  /*1700*/  @P3 IMAD.MOV.U32 R13, RZ, RZ, R15 ;  /* 0x000000ffff0d3224 */ /* 0x000fe200078e000f */
[----:B------:R-:W-:-:S04]  /*1710*/  LEA R8, P2, R10, UR8, 0x1 ;  /* 0x000000080a087c11 */ /* 0x000fc8000f8408ff */
[----:B------:R-:W-:Y:S01]  /*1720*/  LEA.HI.X R9, R10, UR9, R5, 0x1, P2 ;  /* 0x000000090a097c11 */ /* 0x000fe200090f0c05 */
[----:B------:R0:W-:Y:S04]  /*1730*/  @P3 STG.E.U16 desc[UR12][R12.64+0x2], R20 ;  /* 0x000002140c003986 */ /* 0x0001e8000c10150c */
[----:B------:R-:W2:Y:S01]  /*1740*/  @P0 LDG.E.LTC128B.U16 R18, desc[UR12][R8.64] ;  /* 0x0000000c08120981 */ /* 0x000ea2000c1e1520 */
[C---:B------:R-:W-:Y:S01]  /*1750*/  SHF.L.U64.HI R11, R17.reuse, 0x1, R16 ;  /* 0x00000001110b7819 */ /* 0x040fe20000010210 */
[----:B------:R-:W-:Y:S01]  /*1760*/  BSSY B0, `(.L_x_25) ;  /* 0x000000b000007945 */ /* 0x000fe20003800000 */
[----:B------:R-:W-:Y:S02]  /*1770*/  LEA R10, P2, R17, R14, 0x1 ;  /* 0x0000000e110a7211 */ /* 0x000fe400078408ff */
[----:B------:R-:W-:-:S03]  /*1780*/  ISETP.GT.AND P1, PT, R4, 0x8, P1 ;  /* 0x000000080400780c */ /* 0x000fc60000f24270 */
[----:B------:R-:W-:Y:S02]  /*1790*/  IMAD.X R11, R11, 0x1, R15, P2 ;  /* 0x000000010b0b7824 */ /* 0x000fe400010e060f */
[----:B--2---:R-:W-:-:S05]  /*17a0*/  HADD2.F32 R5, -RZ, R18.H0_H0 ;  /* 0x20000012ff057230 */ /* 0x004fca0000004100 */
[----:B------:R-:W-:-:S04]  /*17b0*/  FMUL R5, R5, R2 ;  /* 0x0000000205057220 */ /* 0x000fc80000400000 */
[----:B------:R-:W-:-:S05]  /*17c0*/  FFMA R5, R26, R0, R5 ;  /* 0x000000001a057223 */ /* 0x000fca0000000005 */
[----:B------:R-:W-:-:S05]  /*17d0*/  F2FP.F16.F32.PACK_AB R5, RZ, R5 ;  /* 0x00000005ff05723e */ /* 0x000fca00000000ff */
[----:B------:R0:W-:Y:S01]  /*17e0*/  @P0 STG.E.U16 desc[UR12][R10.64], R5 ;  /* 0x000000050a000986 */ /* 0x0001e2000c10150c */
[----:B------:R-:W-:Y:S05]  /*17f0*/  @!P1 BRA `(.L_x_26) ;  /* 0x0000000000049947 */ /* 0x000fea0003800000 */
[----:B------:R2:W5:Y:S02]  /*1800*/  LDG.E.LTC128B.U16 R18, desc[UR12][R8.64+0x2] ;  /* 0x0000020c08127981 */ /* 0x000564000c1e1520 */
.L_x_26:
[----:B------:R-:W-:Y:S05]  /*1810*/  BSYNC B0 ;  /* 0x0000000000007941 */ /* 0x000fea0003800000 */
.L_x_25:
[----:B0----5:R-:W-:Y:S01]  /*1820*/  HADD2.F32 R5, -RZ, R18.H0_H0 ;  /* 0x20000012ff057230 */ /* 0x021fe20000004100 */
[----:B------:R-:W-:Y:S01]  /*1830*/  ISETP.GT.AND P0, PT, R3, 0x8, PT ;  /* 0x000000080300780c */ /* 0x000fe20003f04270 */
[----:B------:R-:W-:Y:S03]  /*1840*/  BSSY B0, `(.L_x_27) ;  /* 0x0000008000007945 */ /* 0x000fe60003800000 */
[----:B------:R-:W-:Y:S01]  /*1850*/  FMUL R12, R5, R2 ;  /* 0x00000002050c7220 */ /* 0x000fe20000400000 */
[----:B------:R-:W-:-:S03]  /*1860*/  ISETP.GT.AND P2, PT, R4, RZ, P0 ;  /* 0x000000ff0400720c */ /* 0x000fc60000744270 */
[----:B------:R-:W-:-:S05]  /*1870*/  FFMA R12, R27, R0, R12 ;  /* 0x000000001b0c7223 */ /* 0x000fca000000000c */
[----:B------:R-:W-:-:S05]  /*1880*/  F2FP.F16.F32.PACK_AB R12, RZ, R12 ;  /* 0x0000000cff0c723e */ /* 0x000fca00000000ff */
[----:B------:R0:W-:Y:S01]  /*1890*/  @P1 STG.E.U16 desc[UR12][R10.64+0x2], R12 ;  /* 0x0000020c0a001986 */ /* 0x0001e2000c10150c */
[----:B------:R-:W-:Y:S05]  /*18a0*/  @!P2 BRA `(.L_x_28) ;  /* 0x000000000004a947 */ /* 0x000fea0003800000 */
[----:B------:R3:W5:Y:S02]  /*18b0*/  LDG.E.LTC128B.U16 R18, desc[UR12][R6.64+0x10] ;  /* 0x0000100c06127981 */ /* 0x000764000c1e1520 */
.L_x_28:
[----:B------:R-:W-:Y:S05]  /*18c0*/  BSYNC B0 ;  /* 0x0000000000007941 */ /* 0x000fea0003800000 */
.L_x_27:
[----:B-----5:R-:W-:Y:S01]  /*18d0*/  HADD2.F32 R5, -RZ, R18.H0_H0 ;  /* 0x20000012ff057230 */ /* 0x020fe20000004100 */
[----:B------:R-:W-:Y:S01]  /*18e0*/  ISETP.GT.AND P1, PT, R3, 0x9, PT ;  /* 0x000000090300780c */ /* 0x000fe20003f24270 */
[----:B0-----:R-:W-:Y:S01]  /*18f0*/  @P2 IMAD.MOV.U32 R12, RZ, RZ, R14 ;  /* 0x000000ffff0c2224 */ /* 0x001fe200078e000e */
[----:B------:R-:W-:Y:S01]  /*1900*/  BSSY B0, `(.L_x_29) ;  /* 0x0000009000007945 */ /* 0x000fe20003800000 */
[----:B------:R-:W-:Y:S02]  /*1910*/  @P2 IMAD.MOV.U32 R13, RZ, RZ, R15 ;  /* 0x000000ffff0d2224 */ /* 0x000fe400078e000f */
[----:B------:R-:W-:Y:S01]  /*1920*/  FMUL R5, R5, R2 ;  /* 0x0000000205057220 */ /* 0x000fe20000400000 */
[----:B------:R-:W-:-:S03]  /*1930*/  ISETP.GT.AND P3, PT, R4, RZ, P1 ;  /* 0x000000ff0400720c */ /* 0x000fc60000f64270 */
[----:B------:R-:W-:-:S05]  /*1940*/  FFMA R5, R28, R0, R5 ;  /* 0x000000001c057223 */ /* 0x000fca0000000005 */
[----:B------:R-:W-:-:S05]  /*1950*/  F2FP.F16.F32.PACK_AB R5, RZ, R5 ;  /* 0x00000005ff05723e */ /* 0x000fca00000000ff */
[----:B------:R0:W-:Y:S01]  /*1960*/  @P2 STG.E.U16 desc[UR12][R12.64+0x10], R5 ;  /* 0x000010050c002986 */ /* 0x0001e2000c10150c */
[----:B------:R-:W-:Y:S05]  /*1970*/  @!P3 BRA `(.L_x_30) ;  /* 0x000000000004b947 */ /* 0x000fea0003800000 */
[----:B------:R4:W5:Y:S02]  /*1980*/  LDG.E.LTC128B.U16 R18, desc[UR12][R6.64+0x12] ;  /* 0x0000120c06127981 */ /* 0x000964000c1e1520 */
.L_x_30:
[----:B------:R-:W-:Y:S05]  /*1990*/  BSYNC B0 ;  /* 0x0000000000007941 */ /* 0x000fea0003800000 */
.L_x_29:
[----:B0----5:R-:W-:Y:S01]  /*19a0*/  HADD2.F32 R5, -RZ, R18.H0_H0 ;  /* 0x20000012ff057230 */ /* 0x021fe20000004100 */
[----:B------:R-:W-:Y:S01]  /*19b0*/  ISETP.GT.AND P0, PT, R4, 0x8, P0 ;  /* 0x000000080400780c */ /* 0x000fe20000704270 */
[----:B------:R-:W-:Y:S01]  /*19c0*/  @P3 IMAD.MOV.U32 R13, RZ, RZ, R15 ;  /* 0x000000ffff0d3224 */ /* 0x000fe200078e000f */
[----:B------:R-:W-:Y:S02]  /*19d0*/  BSSY B0, `(.L_x_31) ;  /* 0x0000009000007945 */ /* 0x000fe40003800000 */
[----:B------:R-:W-:-:S04]  /*19e0*/  FMUL R12, R5, R2 ;  /* 0x00000002050c7220 */ /* 0x000fc80000400000 */
[----:B------:R-:W-:-:S05]  /*19f0*/  FFMA R12, R29, R0, R12 ;  /* 0x000000001d0c7223 */ /* 0x000fca000000000c */
[----:B------:R-:W-:-:S04]  /*1a00*/  F2FP.F16.F32.PACK_AB R12, RZ, R12 ;  /* 0x0000000cff0c723e */ /* 0x000fc800000000ff */
[----:B------:R-:W-:Y:S01]  /*1a10*/  PRMT R5, R12, 0x7610, R5 ;  /* 0x000076100c057816 */ /* 0x000fe20000000005 */
[----:B------:R-:W-:-:S05]  /*1a20*/  @P3 IMAD.MOV.U32 R12, RZ, RZ, R14 ;  /* 0x000000ffff0c3224 */ /* 0x000fca00078e000e */
[----:B------:R0:W-:Y:S01]  /*1a30*/  @P3 STG.E.U16 desc[UR12][R12.64+0x12], R5 ;  /* 0x000012050c003986 */ /* 0x0001e2000c10150c */
[----:B------:R-:W-:Y:S05]  /*1a40*/  @!P0 BRA `(.L_x_32) ;  /* 0x0000000000048947 */ /* 0x000fea0003800000 */
[----:B------:R0:W5:Y:S02]  /*1a50*/  LDG.E.LTC128B.U16 R18, desc[UR12][R8.64+0x10] ;  /* 0x0000100c08127981 */ /* 0x000164000c1e1520 */
.L_x_32:
[----:B------:R-:W-:Y:S05]  /*1a60*/  BSYNC B0 ;  /* 0x0000000000007941 */ /* 0x000fea0003800000 */
.L_x_31:
[----:B0----5:R-:W-:Y:S01]  /*1a70*/  HADD2.F32 R5, -RZ, R18.H0_H0 ;  /* 0x20000012ff057230 */ /* 0x021fe20000004100 */
[----:B------:R-:W-:Y:S01]  /*1a80*/  ISETP.GT.AND P1, PT, R4, 0x8, P1 ;  /* 0x000000080400780c */ /* 0x000fe20000f24270 */
[----:B------:R-:W-:Y:S03]  /*1a90*/  BSSY B0, `(.L_x_33) ;  /* 0x0000007000007945 */ /* 0x000fe60003800000 */
[----:B------:R-:W-:-:S04]  /*1aa0*/  FMUL R5, R5, R2 ;  /* 0x0000000205057220 */ /* 0x000fc80000400000 */
[----:B------:R-:W-:-:S05]  /*1ab0*/  FFMA R5, R30, R0, R5 ;  /* 0x000000001e057223 */ /* 0x000fca0000000005 */
[----:B------:R-:W-:-:S05]  /*1ac0*/  F2FP.F16.F32.PACK_AB R5, RZ, R5 ;  /* 0x00000005ff05723e */ /* 0x000fca00000000ff */
[----:B------:R0:W-:Y:S01]  /*1ad0*/  @P0 STG.E.U16 desc[UR12][R10.64+0x10], R5 ;  /* 0x000010050a000986 */ /* 0x0001e2000c10150c */
[----:B------:R-:W-:Y:S05]  /*1ae0*/  @!P1 BRA `(.L_x_34) ;  /* 0x0000000000049947 */ /* 0x000fea0003800000 */
[----:B------:R0:W5:Y:S02]  /*1af0*/  LDG.E.LTC128B.U16 R18, desc[UR12][R8.64+0x12] ;  /* 0x0000120c08127981 */ /* 0x000164000c1e1520 */
.L_x_34:
[----:B------:R-:W-:Y:S05]  /*1b00*/  BSYNC B0 ;  /* 0x0000000000007941 */ /* 0x000fea0003800000 */
.L_x_33:
        /* <DEDUP_REMOVED lines=10> */
.L_x_36:
[----:B------:R-:W-:Y:S05]  /*1bb0*/  BSYNC B0 ;  /* 0x0000000000007941 */ /* 0x000fea0003800000 */
.L_x_35:
        /* <DEDUP_REMOVED lines=12> */
.L_x_38:
[----:B------:R-:W-:Y:S05]  /*1c80*/  BSYNC B0 ;  /* 0x0000000000007941 */ /* 0x000fea0003800000 */
.L_x_37:
        /* <DEDUP_REMOVED lines=12> */
.L_x_40:
[----:B------:R-:W-:Y:S05]  /*1d50*/  BSYNC B0 ;  /* 0x0000000000007941 */ /* 0x000fea0003800000 */
.L_x_39:
        /* <DEDUP_REMOVED lines=9> */
.L_x_42:
[----:B------:R-:W-:Y:S05]  /*1df0*/  BSYNC B0 ;  /* 0x0000000000007941 */ /* 0x000fea0003800000 */
.L_x_41:
        /* <DEDUP_REMOVED lines=10> */
.L_x_44:
[----:B------:R-:W-:Y:S05]  /*1ea0*/  BSYNC B0 ;  /* 0x0000000000007941 */ /* 0x000fea0003800000 */
.L_x_43:
        /* <DEDUP_REMOVED lines=12> */
.L_x_46:
[----:B------:R-:W-:Y:S05]  /*1f70*/  BSYNC B0 ;  /* 0x0000000000007941 */ /* 0x000fea0003800000 */
.L_x_45:
        /* <DEDUP_REMOVED lines=12> */
.L_x_48:
[----:B------:R-:W-:Y:S05]  /*2040*/  BSYNC B0 ;  /* 0x0000000000007941 */ /* 0x000fea0003800000 */
.L_x_47:
        /* <DEDUP_REMOVED lines=9> */
.L_x_50:
[----:B------:R-:W-:Y:S05]  /*20e0*/  BSYNC B0 ;  /* 0x0000000000007941 */ /* 0x000fea0003800000 */
.L_x_49:
        /* <DEDUP_REMOVED lines=10> */
.L_x_52:
[----:B------:R-:W-:Y:S05]  /*2190*/  BSYNC B0 ;  /* 0x0000000000007941 */ /* 0x000fea0003800000 */
.L_x_51:
        /* <DEDUP_REMOVED lines=12> */
.L_x_54:
[----:B------:R-:W-:Y:S05]  /*2260*/  BSYNC B0 ;  /* 0x0000000000007941 */ /* 0x000fea0003800000 */
.L_x_53:
        /* <DEDUP_REMOVED lines=12> */
.L_x_56:
[----:B------:R-:W-:Y:S05]  /*2330*/  BSYNC B0 ;  /* 0x0000000000007941 */ /* 0x000fea0003800000 */
.L_x_55:
        /* <DEDUP_REMOVED lines=9> */
.L_x_58:
[----:B------:R-:W-:Y:S05]  /*23d0*/  BSYNC B0 ;  /* 0x0000000000007941 */ /* 0x000fea0003800000 */
.L_x_57:
        /* <DEDUP_REMOVED lines=10> */
.L_x_60:
[----:B------:R-:W-:Y:S05]  /*2480*/  BSYNC B0 ;  /* 0x0000000000007941 */ /* 0x000fea0003800000 */
.L_x_59:
        /* <DEDUP_REMOVED lines=12> */
.L_x_62:
[----:B------:R-:W-:Y:S05]  /*2550*/  BSYNC B0 ;  /* 0x0000000000007941 */ /* 0x000fea0003800000 */
.L_x_61:
        /* <DEDUP_REMOVED lines=12> */
.L_x_64:
[----:B------:R-:W-:Y:S05]  /*2620*/  BSYNC B0 ;  /* 0x0000000000007941 */ /* 0x000fea0003800000 */
.L_x_63:
        /* <DEDUP_REMOVED lines=9> */
.L_x_66:
[----:B------:R-:W-:Y:S05]  /*26c0*/  BSYNC B0 ;  /* 0x0000000000007941 */ /* 0x000fea0003800000 */
.L_x_65:
        /* <DEDUP_REMOVED lines=10> */
.L_x_68:
[----:B------:R-:W-:Y:S05]  /*2770*/  BSYNC B0 ;  /* 0x0000000000007941 */ /* 0x000fea0003800000 */
.L_x_67:
        /* <DEDUP_REMOVED lines=12> */
.L_x_70:
[----:B------:R-:W-:Y:S05]  /*2840*/  BSYNC B0 ;  /* 0x0000000000007941 */ /* 0x000fea0003800000 */
.L_x_69:
        /* <DEDUP_REMOVED lines=12> */
.L_x_72:
[----:B------:R-:W-:Y:S05]  /*2910*/  BSYNC B0 ;  /* 0x0000000000007941 */ /* 0x000fea0003800000 */
.L_x_71:
        /* <DEDUP_REMOVED lines=9> */
.L_x_74:
[----:B------:R-:W-:Y:S05]  /*29b0*/  BSYNC B0 ;  /* 0x0000000000007941 */ /* 0x000fea0003800000 */
.L_x_73:
        /* <DEDUP_REMOVED lines=10> */
.L_x_76:
[----:B------:R-:W-:Y:S05]  /*2a60*/  BSYNC B0 ;  /* 0x0000000000007941 */ /* 0x000fea0003800000 */
.L_x_75:
        /* <DEDUP_REMOVED lines=12> */
.L_x_78:
[----:B------:R-:W-:Y:S05]  /*2b30*/  BSYNC B0 ;  /* 0x0000000000007941 */ /* 0x000fea0003800000 */
.L_x_77:
[----:B-----5:R-:W-:Y:S01]  /*2b40*/  HADD2.F32 R3, -RZ, R18.H0_H0 ;  /* 0x20000012ff037230 */ /* 0x020fe20000004100 */
[----:B------:R-:W-:Y:S01]  /*2b50*/  ISETP.GT.AND P0, PT, R4, 0x8, P0 ;  /* 0x000000080400780c */ /* 0x000fe20000704270 */
[----:B------:R-:W-:Y:S03]  /*2b60*/  BSSY B0, `(.L_x_79) ;  /* 0x0000007000007945 */ /* 0x000fe60003800000 */
[----:B01-34-:R-:W-:-:S04]  /*2b70*/  FMUL R6, R3, R2 ;  /* 0x0000000203067220 */ /* 0x01bfc80000400000 */
[----:B------:R-:W-:-:S05]  /*2b80*/  FFMA R6, R53, R0, R6 ;  /* 0x0000000035067223 */ /* 0x000fca0000000006 */
[----:B------:R-:W-:-:S05]  /*2b90*/  F2FP.F16.F32.PACK_AB R6, RZ, R6 ;  /* 0x00000006ff06723e */ /* 0x000fca00000000ff */
[----:B------:R0:W-:Y:S01]  /*2ba0*/  @P3 STG.E.U16 desc[UR12][R14.64+0x72], R6 ;  /* 0x000072060e003986 */ /* 0x0001e2000c10150c */
[----:B------:R-:W-:Y:S05]  /*2bb0*/  @!P0 BRA `(.L_x_80) ;  /* 0x0000000000048947 */ /* 0x000fea0003800000 */
[----:B------:R1:W5:Y:S02]  /*2bc0*/  LDG.E.LTC128B.U16 R18, desc[UR12][R8.64+0x70] ;  /* 0x0000700c08127981 */ /* 0x000364000c1e1520 */
.L_x_80:
[----:B------:R-:W-:Y:S05]  /*2bd0*/  BSYNC B0 ;  /* 0x0000000000007941 */ /* 0x000fea0003800000 */
.L_x_79:
[----:B-----5:R-:W-:Y:S01]  /*2be0*/  HADD2.F32 R3, -RZ, R18.H0_H0 ;  /* 0x20000012ff037230 */ /* 0x020fe20000004100 */
[----:B------:R-:W-:Y:S01]  /*2bf0*/  ISETP.GT.AND P1, PT, R4, 0x8, P1 ;  /* 0x000000080400780c */ /* 0x000fe20000f24270 */
[----:B------:R-:W-:Y:S01]  /*2c00*/  @P0 IMAD.MOV.U32 R4, RZ, RZ, R10 ;  /* 0x000000ffff040224 */ /* 0x000fe200078e000a */
[----:B------:R-:W-:Y:S01]  /*2c10*/  BSSY B0, `(.L_x_81) ;  /* 0x0000008000007945 */ /* 0x000fe20003800000 */
[----:B------:R-:W-:Y:S02]  /*2c20*/  @P0 IMAD.MOV.U32 R5, RZ, RZ, R11 ;  /* 0x000000ffff050224 */ /* 0x000fe400078e000b */
[----:B------:R-:W-:-:S04]  /*2c30*/  FMUL R3, R3, R2 ;  /* 0x0000000203037220 */ /* 0x000fc80000400000 */
[----:B------:R-:W-:-:S05]  /*2c40*/  FFMA R3, R54, R0, R3 ;  /* 0x0000000036037223 */ /* 0x000fca0000000003 */
[----:B------:R-:W-:-:S05]  /*2c50*/  F2FP.F16.F32.PACK_AB R3, RZ, R3 ;  /* 0x00000003ff03723e */ /* 0x000fca00000000ff */
[----:B------:R3:W-:Y:S01]  /*2c60*/  @P0 STG.E.U16 desc[UR12][R4.64+0x70], R3 ;  /* 0x0000700304000986 */ /* 0x0007e2000c10150c */
[----:B------:R-:W-:Y:S05]  /*2c70*/  @!P1 BRA `(.L_x_82) ;  /* 0x0000000000049947 */ /* 0x000fea0003800000 */
[----:B------:R4:W5:Y:S02]  /*2c80*/  LDG.E.LTC128B.U16 R18, desc[UR12][R8.64+0x72] ;  /* 0x0000720c08127981 */ /* 0x000964000c1e1520 */
.L_x_82:
[----:B------:R-:W-:Y:S05]  /*2c90*/  BSYNC B0 ;  /* 0x0000000000007941 */ /* 0x000fea0003800000 */
.L_x_81:
[----:B---3-5:R-:W-:-:S05]  /*2ca0*/  HADD2.F32 R3, -RZ, R18.H0_H0 ;  /* 0x20000012ff037230 */ /* 0x028fca0000004100 */
[----:B------:R-:W-:-:S04]  /*2cb0*/  FMUL R2, R3, R2 ;  /* 0x0000000203027220 */ /* 0x000fc80000400000 */
[----:B------:R-:W-:Y:S01]  /*2cc0*/  FFMA R2, R55, R0, R2 ;  /* 0x0000000037027223 */ /* 0x000fe20000000002 */
[----:B------:R-:W-:Y:S06]  /*2cd0*/  @!P1 EXIT ;  /* 0x000000000000994d */ /* 0x000fec0003800000 */
[----:B------:R-:W-:-:S05]  /*2ce0*/  F2FP.F16.F32.PACK_AB R2, RZ, R2 ;  /* 0x00000002ff02723e */ /* 0x000fca00000000ff */
[----:B------:R-:W-:Y:S01]  /*2cf0*/  STG.E.U16 desc[UR12][R10.64+0x72], R2 ;  /* 0x000072020a007986 */ /* 0x000fe2000c10150c */
[----:B------:R-:W-:Y:S05]  /*2d00*/  EXIT ;  /* 0x000000000000794d */ /* 0x000fea0003800000 */
.L_x_22:
[----:B------:R-:W-:Y:S01]  /*2d10*/  ISETP.GT.AND P3, PT, R3, 0x1, PT ;  /* 0x000000010300780c */ /* 0x000fe20003f64270 */
[----:B------:R-:W-:Y:S01]  /*2d20*/  ULDC.64 UR4, c[0x0][0x5c8] ;  /* 0x0001720000047ab9 */ /* 0x000fe20000000a00 */
[-C--:B------:R-:W-:Y:S01]  /*2d30*/  FMUL R24, R24, R0.reuse ;  /* 0x0000000018187220 */ /* 0x080fe20000400000 */
[-C--:B------:R-:W-:Y:S01]  /*2d40*/  FMUL R25, R25, R0.reuse ;  /* 0x0000000019197220 */ /* 0x080fe20000400000 */
[----:B------:R-:W-:Y:S01]  /*2d50*/  ISETP.GT.AND P4, PT, R4, RZ, P3 ;  /* 0x000000ff0400720c */ /* 0x000fe20001f84270 */
[-C--:B------:R-:W-:Y:S01]  /*2d60*/  FMUL R26, R26, R0.reuse ;  /* 0x000000001a1a7220 */ /* 0x080fe20000400000 */
[----:B------:R-:W-:Y:S01]  /*2d70*/  LEA R6, P1, R12, UR4, 0x1 ;  /* 0x000000040c067c11 */ /* 0x000fe2000f8208ff */
[----:B------:R-:W-:Y:S01]  /*2d80*/  FMUL R27, R27, R0 ;  /* 0x000000001b1b7220 */ /* 0x000fe20000400000 */
[----:B------:R-:W-:Y:S01]  /*2d90*/  F2FP.F16.F32.PACK_AB R24, RZ, R24 ;  /* 0x00000018ff18723e */ /* 0x000fe200000000ff */
[-C--:B------:R-:W-:Y:S01]  /*2da0*/  FMUL R28, R28, R0.reuse ;  /* 0x000000001c1c7220 */ /* 0x080fe20000400000 */
[----:B------:R-:W-:Y:S01]  /*2db0*/  LEA.HI.X R7, R12, UR5, R19, 0x1, P1 ;  /* 0x000000050c077c11 */ /* 0x000fe200088f0c13 */
[-C--:B------:R-:W-:Y:S01]  /*2dc0*/  FMUL R29, R29, R0.reuse ;  /* 0x000000001d1d7220 */ /* 0x080fe20000400000 */
[----:B------:R-:W-:Y:S01]  /*2dd0*/  F2FP.F16.F32.PACK_AB R25, RZ, R25 ;  /* 0x00000019ff19723e */ /* 0x000fe200000000ff */
[-C--:B------:R-:W-:Y:S01]  /*2de0*/  FMUL R30, R30, R0.reuse ;  /* 0x000000001e1e7220 */ /* 0x080fe20000400000 */
[----:B------:R-:W-:Y:S01]  /*2df0*/  SHF.L.U64.HI R5, R17, 0x1, R16 ;  /* 0x0000000111057819 */ /* 0x000fe20000010210 */
[----:B------:R-:W-:Y:S01]  /*2e00*/  @P2 STG.E.U16 desc[UR12][R6.64], R24 ;  /* 0x0000001806002986 */ /* 0x000fe2000c10150c */
[----:B------:R-:W-:Y:S01]  /*2e10*/  ISETP.GT.AND P2, PT, R4, 0x8, P0 ;  /* 0x000000080400780c */ /* 0x000fe20000744270 */
[----:B------:R-:W-:Y:S01]  /*2e20*/  FMUL R31, R31, R0 ;  /* 0x000000001f1f7220 */ /* 0x000fe20000400000 */
[----:B------:R-:W-:Y:S01]  /*2e30*/  ISETP.GT.AND P1, PT, R3, 0x8, PT ;  /* 0x000000080300780c */ /* 0x000fe20003f24270 */
[----:B------:R-:W-:Y:S01]  /*2e40*/  @P4 STG.E.U16 desc[UR12][R6.64+0x2], R25 ;  /* 0x0000021906004986 */ /* 0x000fe2000c10150c */
[----:B------:R-:W-:Y:S01]  /*2e50*/  LEA R8, P4, R17, R6, 0x1 ;  /* 0x0000000611087211 */ /* 0x000fe200078808ff */
[-C--:B------:R-:W-:Y:S01]  /*2e60*/  FMUL R32, R32, R0.reuse ;  /* 0x0000000020207220 */ /* 0x080fe20000400000 */
[C---:B------:R-:W-:Y:S01]  /*2e70*/  ISETP.GT.AND P3, PT, R4.reuse, 0x8, P3 ;  /* 0x000000080400780c */ /* 0x040fe20001f64270 */
[-C--:B------:R-:W-:Y:S01]  /*2e80*/  FMUL R33, R33, R0.reuse ;  /* 0x0000000021217220 */ /* 0x080fe20000400000 */
[----:B------:R-:W-:Y:S01]  /*2e90*/  ISETP.GT.AND P0, PT, R3, 0x9, PT ;  /* 0x000000090300780c */ /* 0x000fe20003f04270 */
[----:B------:R-:W-:Y:S01]  /*2ea0*/  IMAD.X R9, R5, 0x1, R7, P4 ;  /* 0x0000000105097824 */ /* 0x000fe200020e0607 */
[----:B------:R-:W-:Y:S01]  /*2eb0*/  ISETP.GT.AND P5, PT, R4, RZ, P1 ;  /* 0x000000ff0400720c */ /* 0x000fe20000fa4270 */
[-C--:B------:R-:W-:Y:S01]  /*2ec0*/  FMUL R34, R34, R0.reuse ;  /* 0x0000000022227220 */ /* 0x080fe20000400000 */
[----:B------:R-:W-:Y:S01]  /*2ed0*/  ISETP.GT.AND P4, PT, R4, RZ, P0 ;  /* 0x000000ff0400720c */ /* 0x000fe20000784270 */
[----:B------:R-:W-:Y:S01]  /*2ee0*/  FMUL R35, R35, R0 ;  /* 0x0000000023237220 */ /* 0x000fe20000400000 */
[----:B------:R-:W-:Y:S01]  /*2ef0*/  F2FP.F16.F32.PACK_AB R26, RZ, R26 ;  /* 0x0000001aff1a723e */ /* 0x000fe200000000ff */
[-C--:B------:R-:W-:Y:S01]  /*2f00*/  FMUL R36, R36, R0.reuse ;  /* 0x0000000024247220 */ /* 0x080fe20000400000 */
[----:B------:R-:W-:Y:S01]  /*2f10*/  F2FP.F16.F32.PACK_AB R27, RZ, R27 ;  /* 0x0000001bff1b723e */ /* 0x000fe200000000ff */
[----:B------:R-:W-:Y:S01]  /*2f20*/  FMUL R37, R37, R0 ;  /* 0x0000000025257220 */ /* 0x000fe20000400000 */
[----:B------:R-:W-:Y:S01]  /*2f30*/  F2FP.F16.F32.PACK_AB R28, RZ, R28 ;  /* 0x0000001cff1c723e */ /* 0x000fe200000000ff */
[----:B------:R-:W-:Y:S01]  /*2f40*/  @P2 STG.E.U16 desc[UR12][R8.64], R26 ;  /* 0x0000001a08002986 */ /* 0x000fe2000c10150c */
[----:B------:R-:W-:Y:S01]  /*2f50*/  F2FP.F16.F32.PACK_AB R29, RZ, R29 ;  /* 0x0000001dff1d723e */ /* 0x000fe200000000ff */
[-C--:B------:R-:W-:Y:S01]  /*2f60*/  FMUL R38, R38, R0.reuse ;  /* 0x0000000026267220 */ /* 0x080fe20000400000 */
[C---:B------:R-:W-:Y:S01]  /*2f70*/  ISETP.GT.AND P1, PT, R4.reuse, 0x8, P1 ;  /* 0x000000080400780c */ /* 0x040fe20000f24270 */
[----:B------:R-:W-:Y:S01]  /*2f80*/  @P3 STG.E.U16 desc[UR12][R8.64+0x2], R27 ;  /* 0x0000021b08003986 */ /* 0x000fe2000c10150c */
[----:B------:R-:W-:Y:S01]  /*2f90*/  ISETP.GT.AND P3, PT, R3, 0x10, PT ;  /* 0x000000100300780c */ /* 0x000fe20003f64270 */
[-C--:B------:R-:W-:Y:S01]  /*2fa0*/  FMUL R39, R39, R0.reuse ;  /* 0x0000000027277220 */ /* 0x080fe20000400000 */
[----:B------:R-:W-:Y:S01]  /*2fb0*/  ISETP.GT.AND P2, PT, R4, 0x8, P0 ;  /* 0x000000080400780c */ /* 0x000fe20000744270 */
[----:B------:R-:W-:Y:S01]  /*2fc0*/  @P5 STG.E.U16 desc[UR12][R6.64+0x10], R28 ;  /* 0x0000101c06005986 */ /* 0x000fe2000c10150c */
[----:B------:R-:W-:Y:S01]  /*2fd0*/  ISETP.GT.AND P0, PT, R3, 0x11, PT ;  /* 0x000000110300780c */ /* 0x000fe20003f04270 */
[----:B------:R-:W-:Y:S01]  /*2fe0*/  FMUL R40, R40, R0 ;  /* 0x0000000028287220 */ /* 0x000fe20000400000 */
[----:B------:R-:W-:Y:S01]  /*2ff0*/  F2FP.F16.F32.PACK_AB R30, RZ, R30 ;  /* 0x0000001eff1e723e */ /* 0x000fe200000000ff */
[----:B------:R-:W-:Y:S01]  /*3000*/  @P4 STG.E.U16 desc[UR12][R6.64+0x12], R29 ;  /* 0x0000121d06004986 */ /* 0x000fe2000c10150c */
[C---:B------:R-:W-:Y:S01]  /*3010*/  ISETP.GT.AND P4, PT, R4.reuse, RZ, P3 ;  /* 0x000000ff0400720c */ /* 0x040fe20001f84270 */
[-C--:B------:R-:W-:Y:S01]  /*3020*/  FMUL R41, R41, R0.reuse ;  /* 0x0000000029297220 */ /* 0x080fe20000400000 */
[----:B------:R-:W-:Y:S01]  /*3030*/  ISETP.GT.AND P5, PT, R4, RZ, P0 ;  /* 0x000000ff0400720c */ /* 0x000fe200007a4270 */
[----:B------:R-:W-:Y:S01]  /*3040*/  @P1 STG.E.U16 desc[UR12][R8.64+0x10], R30 ;  /* 0x0000101e08001986 */ /* 0x000fe2000c10150c */
[----:B------:R-:W-:Y:S01]  /*3050*/  F2FP.F16.F32.PACK_AB R31, RZ, R31 ;  /* 0x0000001fff1f723e */ /* 0x000fe200000000ff */
[----:B------:R-:W-:Y:S01]  /*3060*/  FMUL R42, R42, R0 ;  /* 0x000000002a2a7220 */ /* 0x000fe20000400000 */
[----:B------:R-:W-:Y:S01]  /*3070*/  F2FP.F16.F32.PACK_AB R32, RZ, R32 ;  /* 0x00000020ff20723e */ /* 0x000fe200000000ff */
[-C--:B------:R-:W-:Y:S01]  /*3080*/  FMUL R43, R43, R0.reuse ;  /* 0x000000002b2b7220 */ /* 0x080fe20000400000 */
[----:B------:R-:W-:Y:S01]  /*3090*/  F2FP.F16.F32.PACK_AB R33, RZ, R33 ;  /* 0x00000021ff21723e */ /* 0x000fe200000000ff */
[----:B------:R-:W-:Y:S01]  /*30a0*/  @P2 STG.E.U16 desc[UR12][R8.64+0x12], R31 ;  /* 0x0000121f08002986 */ /* 0x000fe2000c10150c */
[----:B------:R-:W-:Y:S01]  /*30b0*/  ISETP.GT.AND P3, PT, R4, 0x8, P3 ;  /* 0x000000080400780c */ /* 0x000fe20001f64270 */
[-C--:B------:R-:W-:Y:S01]  /*30c0*/  FMUL R44, R44, R0.reuse ;  /* 0x000000002c2c7220 */ /* 0x080fe20000400000 */
[----:B------:R-:W-:Y:S01]  /*30d0*/  ISETP.GT.AND P1, PT, R3, 0x18, PT ;  /* 0x000000180300780c */ /* 0x000fe20003f24270 */
[----:B------:R-:W-:Y:S01]  /*30e0*/  @P4 STG.E.U16 desc[UR12][R6.64+0x20], R32 ;  /* 0x0000202006004986 */ /* 0x000fe2000c10150c */
[C---:B------:R-:W-:Y:S01]  /*30f0*/  ISETP.GT.AND P0, PT, R4.reuse, 0x8, P0 ;  /* 0x000000080400780c */ /* 0x040fe20000704270 */
[-C--:B------:R-:W-:Y:S01]  /*3100*/  FMUL R45, R45, R0.reuse ;  /* 0x000000002d2d7220 */ /* 0x080fe20000400000 */
[----:B------:R-:W-:Y:S01]  /*3110*/  ISETP.GT.AND P2, PT, R3, 0x19, PT ;  /* 0x000000190300780c */ /* 0x000fe20003f44270 */
[----:B------:R-:W-:Y:S01]  /*3120*/  @P5 STG.E.U16 desc[UR12][R6.64+0x22], R33 ;  /* 0x0000222106005986 */ /* 0x000fe2000c10150c */
        /* <DEDUP_REMOVED lines=12> */
[----:B------:R-:W-:Y:S01]  /*31f0*/  ISETP.GT.AND P3, PT, R3, 0x20, PT ;  /* 0x000000200300780c */ /* 0x000fe20003f64270 */
[----:B------:R-:W-:Y:S01]  /*3200*/  @P0 STG.E.U16 desc[UR12][R8.64+0x22], R35 ;  /* 0x0000222308000986 */ /* 0x000fe2000c10150c */
[C---:B------:R-:W-:Y:S01]  /*3210*/  ISETP.GT.AND P1, PT, R4.reuse, 0x8, P1 ;  /* 0x000000080400780c */ /* 0x040fe20000f24270 */
[-C--:B------:R-:W-:Y:S01]  /*3220*/  FMUL R51, R51, R0.reuse ;  /* 0x0000000033337220 */ /* 0x080fe20000400000 */
[----:B------:R-:W-:Y:S01]  /*3230*/  ISETP.GT.AND P0, PT, R3, 0x21, PT ;  /* 0x000000210300780c */ /* 0x000fe20003f04270 */
[----:B------:R-:W-:Y:S01]  /*3240*/  @P4 STG.E.U16 desc[UR12][R6.64+0x30], R36 ;  /* 0x0000302406004986 */ /* 0x000fe2000c10150c */
[----:B------:R-:W-:Y:S01]  /*3250*/  ISETP.GT.AND P2, PT, R4, 0x8, P2 ;  /* 0x000000080400780c */ /* 0x000fe20001744270 */
[-C--:B------:R-:W-:Y:S01]  /*3260*/  FMUL R52, R52, R0.reuse ;  /* 0x0000000034347220 */ /* 0x080fe20000400000 */
[C---:B------:R-:W-:Y:S01]  /*3270*/  ISETP.GT.AND P4, PT, R4.reuse, RZ, P3 ;  /* 0x000000ff0400720c */ /* 0x040fe20001f84270 */
[----:B------:R-:W-:Y:S01]  /*3280*/  @P5 STG.E.U16 desc[UR12][R6.64+0x32], R37 ;  /* 0x0000322506005986 */ /* 0x000fe2000c10150c */
        /* <DEDUP_REMOVED lines=8> */
[----:B------:R-:W-:-:S02]  /*3310*/  F2FP.F16.F32.PACK_AB R41, RZ, R41 ;  /* 0x00000029ff29723e */ /* 0x000fc400000000ff */
[C---:B------:R-:W-:Y:S01]  /*3320*/  ISETP.GT.AND P3, PT, R4.reuse, 0x8, P3 ;  /* 0x000000080400780c */ /* 0x040fe20001f64270 */
[----:B------:R-:W-:Y:S01]  /*3330*/  @P2 STG.E.U16 desc[UR12][R8.64+0x32], R39 ;  /* 0x0000322708002986 */ /* 0x000fe2000c10150c */
[----:B------:R-:W-:Y:S02]  /*3340*/  ISETP.GT.AND P0, PT, R4, 0x8, P0 ;  /* 0x000000080400780c */ /* 0x000fe40000704270 */
[----:B------:R-:W-:Y:S01]  /*3350*/  F2FP.F16.F32.PACK_AB R42, RZ, R42 ;  /* 0x0000002aff2a723e */ /* 0x000fe200000000ff */
[----:B------:R-:W-:Y:S01]  /*3360*/  @P4 STG.E.U16 desc[UR12][R6.64+0x40], R40 ;  /* 0x0000402806004986 */ /* 0x000fe2000c10150c */
[C---:B------:R-:W-:Y:S02]  /*3370*/  ISETP.GT.AND P4, PT, R3.reuse, 0x28, PT ;  /* 0x000000280300780c */ /* 0x040fe40003f84270 */
[----:B------:R-:W-:Y:S01]  /*3380*/  F2FP.F16.F32.PACK_AB R43, RZ, R43 ;  /* 0x0000002bff2b723e */ /* 0x000fe200000000ff */
[----:B------:R-:W-:Y:S01]  /*3390*/  @P5 STG.E.U16 desc[UR12][R6.64+0x42], R41 ;  /* 0x0000422906005986 */ /* 0x000fe2000c10150c */
[----:B------:R-:W-:-:S02]  /*33a0*/  ISETP.GT.AND P5, PT, R3, 0x29, PT ;  /* 0x000000290300780c */ /* 0x000fc40003fa4270 */
[C---:B------:R-:W-:Y:S01]  /*33b0*/  ISETP.GT.AND P1, PT, R4.reuse, RZ, P4 ;  /* 0x000000ff0400720c */ /* 0x040fe20002724270 */
[----:B------:R-:W-:Y:S01]  /*33c0*/  @P3 STG.E.U16 desc[UR12][R8.64+0x40], R42 ;  /* 0x0000402a08003986 */ /* 0x000fe2000c10150c */
[----:B------:R-:W-:Y:S02]  /*33d0*/  ISETP.GT.AND P6, PT, R4, RZ, P5 ;  /* 0x000000ff0400720c */ /* 0x000fe40002fc4270 */
[----:B------:R-:W-:Y:S01]  /*33e0*/  F2FP.F16.F32.PACK_AB R44, RZ, R44 ;  /* 0x0000002cff2c723e */ /* 0x000fe200000000ff */
[----:B------:R-:W-:Y:S01]  /*33f0*/  @P0 STG.E.U16 desc[UR12][R8.64+0x42], R43 ;  /* 0x0000422b08000986 */ /* 0x000fe2000c10150c */
[C---:B------:R-:W-:Y:S02]  /*3400*/  ISETP.GT.AND P3, PT, R3.reuse, 0x30, PT ;  /* 0x000000300300780c */ /* 0x040fe40003f64270 */
[C---:B------:R-:W-:Y:S02]  /*3410*/  ISETP.GT.AND P2, PT, R3.reuse, 0x31, PT ;  /* 0x000000310300780c */ /* 0x040fe40003f44270 */
[----:B------:R-:W-:-:S02]  /*3420*/  ISETP.GT.AND P0, PT, R3, 0x39, PT ;  /* 0x000000390300780c */ /* 0x000fc40003f04270 */
[C---:B------:R-:W-:Y:S01]  /*3430*/  ISETP.GT.AND P4, PT, R4.reuse, 0x8, P4 ;  /* 0x000000080400780c */ /* 0x040fe20002784270 */
[----:B------:R-:W-:Y:S01]  /*3440*/  @P1 STG.E.U16 desc[UR12][R6.64+0x50], R44 ;  /* 0x0000502c06001986 */ /* 0x000fe2000c10150c */
[----:B------:R-:W-:Y:S01]  /*3450*/  ISETP.GT.AND P1, PT, R3, 0x38, PT ;  /* 0x000000380300780c */ /* 0x000fe20003f24270 */
[----:B------:R-:W-:Y:S01]  /*3460*/  @P6 IMAD.MOV.U32 R2, RZ, RZ, R6 ;  /* 0x000000ffff026224 */ /* 0x000fe200078e0006 */
[----:B------:R-:W-:Y:S01]  /*3470*/  F2FP.F16.F32.PACK_AB R45, RZ, R45 ;  /* 0x0000002dff2d723e */ /* 0x000fe200000000ff */
[----:B------:R-:W-:Y:S01]  /*3480*/  @P6 IMAD.MOV.U32 R3, RZ, RZ, R7 ;  /* 0x000000ffff036224 */ /* 0x000fe200078e0007 */
[----:B------:R-:W-:Y:S02]  /*3490*/  F2FP.F16.F32.PACK_AB R46, RZ, R46 ;  /* 0x0000002eff2e723e */ /* 0x000fe400000000ff */
[----:B------:R-:W-:Y:S02]  /*34a0*/  F2FP.F16.F32.PACK_AB R47, RZ, R47 ;  /* 0x0000002fff2f723e */ /* 0x000fe400000000ff */
[----:B------:R0:W-:Y:S01]  /*34b0*/  @P6 STG.E.U16 desc[UR12][R2.64+0x52], R45 ;  /* 0x0000522d02006986 */ /* 0x0001e2000c10150c */
[----:B------:R-:W-:-:S02]  /*34c0*/  ISETP.GT.AND P6, PT, R4, 0x8, P5 ;  /* 0x000000080400780c */ /* 0x000fc40002fc4270 */
[C---:B------:R-:W-:Y:S02]  /*34d0*/  ISETP.GT.AND P5, PT, R4.reuse, RZ, P3 ;  /* 0x000000ff0400720c */ /* 0x040fe40001fa4270 */
[----:B------:R-:W-:Y:S02]  /*34e0*/  ISETP.GT.AND P3, PT, R4, 0x8, P3 ;  /* 0x000000080400780c */ /* 0x000fe40001f64270 */
[----:B------:R-:W-:Y:S02]  /*34f0*/  F2FP.F16.F32.PACK_AB R48, RZ, R48 ;  /* 0x00000030ff30723e */ /* 0x000fe400000000ff */
[----:B------:R-:W-:Y:S02]  /*3500*/  F2FP.F16.F32.PACK_AB R49, RZ, R49 ;  /* 0x00000031ff31723e */ /* 0x000fe400000000ff */
[----:B------:R-:W-:Y:S01]  /*3510*/  F2FP.F16.F32.PACK_AB R50, RZ, R50 ;  /* 0x00000032ff32723e */ /* 0x000fe200000000ff */
[----:B0-----:R-:W-:Y:S01]  /*3520*/  @P4 IMAD.MOV.U32 R2, RZ, RZ, R8 ;  /* 0x000000ffff024224 */ /* 0x001fe200078e0008 */
[----:B------:R-:W-:Y:S01]  /*3530*/  F2FP.F16.F32.PACK_AB R51, RZ, R51 ;  /* 0x00000033ff33723e */ /* 0x000fe200000000ff */
[----:B------:R-:W-:Y:S01]  /*3540*/  @P4 IMAD.MOV.U32 R3, RZ, RZ, R9 ;  /* 0x000000ffff034224 */ /* 0x000fe200078e0009 */
[----:B------:R-:W-:-:S02]  /*3550*/  F2FP.F16.F32.PACK_AB R52, RZ, R52 ;  /* 0x00000034ff34723e */ /* 0x000fc400000000ff */
[----:B------:R-:W-:Y:S02]  /*3560*/  F2FP.F16.F32.PACK_AB R53, RZ, R53 ;  /* 0x00000035ff35723e */ /* 0x000fe400000000ff */
[----:B------:R0:W-:Y:S01]  /*3570*/  @P4 STG.E.U16 desc[UR12][R2.64+0x50], R46 ;  /* 0x0000502e02004986 */ /* 0x0001e2000c10150c */
[C---:B------:R-:W-:Y:S02]  /*3580*/  ISETP.GT.AND P4, PT, R4.reuse, RZ, P2 ;  /* 0x000000ff0400720c */ /* 0x040fe40001784270 */
[----:B------:R-:W-:Y:S02]  /*3590*/  ISETP.GT.AND P2, PT, R4, 0x8, P2 ;  /* 0x000000080400780c */ /* 0x000fe40001744270 */
[----:B------:R-:W-:Y:S01]  /*35a0*/  F2FP.F16.F32.PACK_AB R54, RZ, R54 ;  /* 0x00000036ff36723e */ /* 0x000fe200000000ff */
[----:B0-----:R-:W-:Y:S02]  /*35b0*/  @P6 IMAD.MOV.U32 R2, RZ, RZ, R8 ;  /* 0x000000ffff026224 */ /* 0x001fe400078e0008 */
[----:B------:R-:W-:-:S05]  /*35c0*/  @P6 IMAD.MOV.U32 R3, RZ, RZ, R9 ;  /* 0x000000ffff036224 */ /* 0x000fca00078e0009 */
[----:B------:R0:W-:Y:S01]  /*35d0*/  @P6 STG.E.U16 desc[UR12][R2.64+0x52], R47 ;  /* 0x0000522f02006986 */ /* 0x0001e2000c10150c */
[C---:B------:R-:W-:Y:S02]  /*35e0*/  ISETP.GT.AND P6, PT, R4.reuse, RZ, P0 ;  /* 0x000000ff0400720c */ /* 0x040fe400007c4270 */
[----:B------:R-:W-:Y:S01]  /*35f0*/  ISETP.GT.AND P0, PT, R4, 0x8, P0 ;  /* 0x000000080400780c */ /* 0x000fe20000704270 */
[----:B0-----:R-:W-:Y:S02]  /*3600*/  @P5 IMAD.MOV.U32 R2, RZ, RZ, R6 ;  /* 0x000000ffff025224 */ /* 0x001fe400078e0006 */
[----:B------:R-:W-:-:S05]  /*3610*/  @P5 IMAD.MOV.U32 R3, RZ, RZ, R7 ;  /* 0x000000ffff035224 */ /* 0x000fca00078e0007 */
[----:B------:R0:W-:Y:S01]  /*3620*/  @P5 STG.E.U16 desc[UR12][R2.64+0x60], R48 ;  /* 0x0000603002005986 */ /* 0x0001e2000c10150c */
[C---:B------:R-:W-:Y:S02]  /*3630*/  ISETP.GT.AND P5, PT, R4.reuse, RZ, P1 ;  /* 0x000000ff0400720c */ /* 0x040fe40000fa4270 */
[----:B------:R-:W-:Y:S01]  /*3640*/  ISETP.GT.AND P1, PT, R4, 0x8, P1 ;  /* 0x000000080400780c */ /* 0x000fe20000f24270 */
[----:B0-----:R-:W-:Y:S02]  /*3650*/  @P4 IMAD.MOV.U32 R2, RZ, RZ, R6 ;  /* 0x000000ffff024224 */ /* 0x001fe400078e0006 */
[----:B------:R-:W-:-:S05]  /*3660*/  @P4 IMAD.MOV.U32 R3, RZ, RZ, R7 ;  /* 0x000000ffff034224 */ /* 0x000fca00078e0007 */
[----:B------:R0:W-:Y:S02]  /*3670*/  @P4 STG.E.U16 desc[UR12][R2.64+0x62], R49 ;  /* 0x0000623102004986 */ /* 0x0001e4000c10150c */
        /* <DEDUP_REMOVED lines=8> */
[----:B------:R0:W-:Y:S04]  /*3700*/  @P5 STG.E.U16 desc[UR12][R2.64+0x70], R52 ;  /* 0x0000703402005986 */ /* 0x0001e8000c10150c */
[----:B------:R1:W-:Y:S01]  /*3710*/  @P6 STG.E.U16 desc[UR12][R6.64+0x72], R53 ;  /* 0x0000723506006986 */ /* 0x0003e2000c10150c */
[----:B0-----:R-:W-:Y:S02]  /*3720*/  @P1 IMAD.MOV.U32 R2, RZ, RZ, R8 ;  /* 0x000000ffff021224 */ /* 0x001fe400078e0008 */
[----:B------:R-:W-:-:S05]  /*3730*/  @P1 IMAD.MOV.U32 R3, RZ, RZ, R9 ;  /* 0x000000ffff031224 */ /* 0x000fca00078e0009 */
[----:B------:R1:W-:Y:S01]  /*3740*/  @P1 STG.E.U16 desc[UR12][R2.64+0x70], R54 ;  /* 0x0000703602001986 */ /* 0x0003e2000c10150c */
[----:B------:R-:W-:Y:S05]  /*3750*/  @!P0 EXIT ;  /* 0x000000000000894d */ /* 0x000fea0003800000 */
[----:B------:R-:W-:-:S05]  /*3760*/  F2FP.F16.F32.PACK_AB R0, RZ, R0 ;  /* 0x00000000ff00723e */ /* 0x000fca00000000ff */
[----:B------:R-:W-:Y:S01]  /*3770*/  STG.E.U16 desc[UR12][R8.64+0x72], R0 ;  /* 0x0000720008007986 */ /* 0x000fe2000c10150c */
[----:B------:R-:W-:Y:S05]  /*3780*/  EXIT ;  /* 0x000000000000794d */ /* 0x000fea0003800000 */
.L_x_10:
[----:B------:R-:W-:-:S13]  /*3790*/  ISETP.NE.AND P0, PT, R6, RZ, PT ;  /* 0x000000ff0600720c */ /* 0x000fda0003f05270 */
[----:B------:R-:W-:Y:S05]  /*37a0*/  @P0 EXIT ;  /* 0x000000000000094d */ /* 0x000fea0003800000 */
[----:B------:R-:W-:Y:S01]  /*37b0*/  ELECT P0, URZ, PT ;  /* 0x00000000003f782f */ /* 0x000fe20003800000 */
[----:B------:R-:W-:-:S12]  /*37c0*/  BSSY B0, `(.L_x_83) ;  /* 0x0000070000007945 */ /* 0x000fd80003800000 */
[----:B------:R-:W-:Y:S05]  /*37d0*/  @!P0 BRA `(.L_x_84) ;  /* 0x0000000400b88947 */ /* 0x000fea0003800000 */
[----:B------:R-:W-:Y:S02]  /*37e0*/  ISETP.GE.AND P0, PT, R4, 0x1, PT ;  /* 0x000000010400780c */ /* 0x000fe40003f06270 */
[----:B------:R-:W-:-:S04]  /*37f0*/  SHF.R.S32.HI R7, RZ, 0x1f, R8 ;  /* 0x0000001fff077819 */ /* 0x000fc80000011408 */
[----:B------:R-:W-:-:S07]  /*3800*/  LEA.HI R7, R7, R8, RZ, 0x7 ;  /* 0x0000000807077211 */ /* 0x000fce00078f38ff */
[----:B------:R-:W-:Y:S05]  /*3810*/  @!P0 BRA `(.L_x_84) ;  /* 0x0000000400a88947 */ /* 0x000fea0003800000 */
[----:B---3-5:R-:W0:Y:S01]  /*3820*/  S2R R2, SR_CTAID.X ;  /* 0x0000000000027919 */ /* 0x028e220000002500 */
[----:B------:R-:W-:Y:S01]  /*3830*/  LOP3.LUT R7, R7, 0xffffff80, RZ, 0xc0, !PT ;  /* 0xffffff8007077812 */ /* 0x000fe200078ec0ff */
[----:B------:R-:W-:Y:S01]  /*3840*/  ULDC UR4, c[0x0][0x384] ;  /* 0x0000e10000047ab9 */ /* 0x000fe20000000800 */
[----:B------:R-:W-:Y:S01]  /*3850*/  LOP3.LUT P0, RZ, R8, 0x1f, RZ, 0xc0, !PT ;  /* 0x0000001f08ff7812 */ /* 0x000fe2000780c0ff */
[----:B------:R-:W2:Y:S01]  /*3860*/  S2R R12, SR_CTAID.Y ;  /* 0x00000000000c7919 */ /* 0x000ea20000002600 */
[----:B-1----:R-:W-:Y:S01]  /*3870*/  IMAD R0, R10, R11, RZ ;  /* 0x0000000b0a007224 */ /* 0x002fe200078e02ff */
[----:B------:R-:W-:Y:S01]  /*3880*/  ULDC UR5, c[0x0][0x388] ;  /* 0x0000e20000057ab9 */ /* 0x000fe20000000800 */
[----:B------:R-:W-:Y:S01]  /*3890*/  IMAD.IADD R7, R8, 0x1, -R7 ;  /* 0x0000000108077824 */ /* 0x000fe200078e0a07 */
[----:B------:R-:W-:Y:S01]  /*38a0*/  LOP3.LUT R20, R3, 0x2, RZ, 0xfc, !PT ;  /* 0x0000000203147812 */ /* 0x000fe200078efcff */
[----:B------:R-:W-:Y:S01]  /*38b0*/  IMAD.MOV.U32 R6, RZ, RZ, RZ ;  /* 0x000000ffff067224 */ /* 0x000fe200078e00ff */
[----:B------:R-:W-:Y:S01]  /*38c0*/  CS2R R8, SRZ ;  /* 0x0000000000087805 */ /* 0x000fe2000001ff00 */
[----:B------:R-:W-:Y:S01]  /*38d0*/  IMAD.MOV.U32 R10, RZ, RZ, RZ ;  /* 0x000000ffff0a7224 */ /* 0x000fe200078e00ff */
[----:B------:R-:W-:Y:S01]  /*38e0*/  ISETP.NE.AND P1, PT, R7, RZ, PT ;  /* 0x000000ff0700720c */ /* 0x000fe20003f25270 */
[----:B------:R-:W-:Y:S01]  /*38f0*/  IMAD R0, R5, R0, 0x1 ;  /* 0x0000000105007424 */ /* 0x000fe200078e0200 */
[----:B------:R-:W-:Y:S01]  /*3900*/  ISETP.NE.OR P0, PT, R7, RZ, !P0 ;  /* 0x000000ff0700720c */ /* 0x000fe20004705670 */
[----:B------:R-:W-:-:S02]  /*3910*/  IMAD.MOV.U32 R7, RZ, RZ, 0x1 ;  /* 0x00000001ff077424 */ /* 0x000fc400078e00ff */
[----:B0-----:R-:W-:-:S04]  /*3920*/  IMAD.SHL.U32 R18, R2, 0x40, RZ ;  /* 0x0000004002127824 */ /* 0x001fc800078e00ff */
[----:B------:R-:W-:-:S04]  /*3930*/  IMAD.HI.U32 R2, R18, UR4, RZ ;  /* 0x0000000412027c27 */ /* 0x000fc8000f8e00ff */
[----:B--2---:R-:W-:Y:S01]  /*3940*/  IMAD.SHL.U32 R19, R12, 0x40, RZ ;  /* 0x000000400c137824 */ /* 0x004fe200078e00ff */
[----:B------:R-:W-:-:S07]  /*3950*/  SHF.R.U32.HI R2, RZ, UR5, R2 ;  /* 0x00000005ff027c19 */ /* 0x000fce0008011602 */
.L_x_88:
[----:B------:R-:W0:Y:S01]  /*3960*/  S2R R12, SR_CgaCtaId ;  /* 0x00000000000c7919 */ /* 0x000e220000008800 */
[----:B------:R-:W-:-:S04]  /*3970*/  MOV R11, 0x400 ;  /* 0x00000400000b7802 */ /* 0x000fc80000000f00 */
[----:B0-----:R-:W-:Y:S02]  /*3980*/  LEA R21, R12, R11, 0x18 ;  /* 0x0000000b0c157211 */ /* 0x001fe400078ec0ff */
[----:B------:R-:W-:-:S03]  /*3990*/  SHF.L.U32 R11, R7, 0x1f, RZ ;  /* 0x0000001f070b7819 */ /* 0x000fc600000006ff */
[----:B------:R-:W-:-:S07]  /*39a0*/  IMAD R12, R6, 0x8, R21 ;  /* 0x00000008060c7824 */ /* 0x000fce00078e0215 */
.L_x_85:
[----:B0-----:R0:W1:Y:S02]  /*39b0*/  SYNCS.PHASECHK.TRANS64.TRYWAIT P2, [R12+URZ+0x38070], R11 ;  /* 0x0380700b0c0075a7 */ /* 0x001064000804017f */
[----:B-1----:R-:W-:Y:S05]  /*39c0*/  @!P2 NANOSLEEP.SYNCS 0x989680 ;  /* 0x009896800000a95d */ /* 0x002fea0003900000 */
[----:B------:R-:W1:Y:S02]  /*39d0*/  @!P2 SYNCS.PHASECHK.TRANS64 P2, [R12+URZ+0x38070], R11 ;  /* 0x0380700b0c00a5a7 */ /* 0x000e64000804007f */
[----:B-1----:R-:W-:Y:S05]  /*39e0*/  @!P2 BRA `(.L_x_85) ;  /* 0xfffffffc00f0a947 */ /* 0x002fea000383ffff */
[----:B0-----:R-:W0:Y:S02]  /*39f0*/  @!P1 LDC R11, c[0x0][0x500] ;  /* 0x00014000ff0b9b82 */ /* 0x001e240000000800 */
[----:B0-----:R0:W-:Y:S02]  /*3a00*/  @!P1 SYNCS.ARRIVE.TRANS64 RZ, [R12+URZ+0x38000], R11 ;  /* 0x0380000b0cff99a7 */ /* 0x0011e4000800003f */
[----:B0-----:R-:W-:-:S04]  /*3a10*/  PRMT R11, R20, 0x9910, RZ ;  /* 0x00009910140b7816 */ /* 0x001fc800000000ff */
[----:B------:R-:W-:-:S13]  /*3a20*/  ISETP.NE.AND P2, PT, R11, 0x2, PT ;  /* 0x000000020b00780c */ /* 0x000fda0003f45270 */
[----:B------:R-:W-:Y:S05]  /*3a30*/  @P2 BRA `(.L_x_86) ;  /* 0x0000000000042947 */ /* 0x000fea0003800000 */
[----:B------:R-:W-:Y:S01]  /*3a40*/  BPT.TRAP 0x1 ;  /* 0x000000040000795c */ /* 0x000fe20000300000 */
.L_x_86:
[----:B------:R-:W-:Y:S05]  /*3a50*/  @P0 BRA `(.L_x_87) ;  /* 0x0000000000040947 */ /* 0x000fea0003800000 */
[----:B------:R-:W-:Y:S01]  /*3a60*/  BPT.TRAP 0x1 ;  /* 0x000000040000795c */ /* 0x000fe20000300000 */
.L_x_87:
[----:B------:R-:W0:Y:S01]  /*3a70*/  LDC R13, c[0x0][0x380] ;  /* 0x0000e000ff0d7b82 */ /* 0x000e220000000800 */
[----:B------:R-:W-:Y:S01]  /*3a80*/  R2UR UR4, R2 ;  /* 0x00000000020472ca */ /* 0x000fe200000e0000 */
[----:B------:R-:W-:Y:S01]  /*3a90*/  ULDC UR20, c[0x0][0x38c] ;  /* 0x0000e30000147ab9 */ /* 0x000fe20000000800 */
[----:B------:R-:W-:Y:S01]  /*3aa0*/  R2UR UR5, R18 ;  /* 0x00000000120572ca */ /* 0x000fe200000e0000 */
[----:B------:R-:W-:Y:S01]  /*3ab0*/  UISETP.NE.AND UP0, UPT, UR20, 0x1, UPT ;  /* 0x000000011400788c */ /* 0x000fe2000bf05270 */
[----:B------:R-:W-:Y:S01]  /*3ac0*/  R2UR UR17, R12 ;  /* 0x000000000c1172ca */ /* 0x000fe200000e0000 */
[C---:B------:R-:W-:Y:S01]  /*3ad0*/  VIADD R12, R10.reuse, 0x1 ;  /* 0x000000010a0c7836 */ /* 0x040fe20000000000 */
[----:B------:R-:W-:Y:S01]  /*3ae0*/  R2UR UR18, R10 ;  /* 0x000000000a1272ca */ /* 0x000fe200000e0000 */
[----:B------:R-:W1:Y:S01]  /*3af0*/  LDC.64 R14, c[0x0][0x3b8] ;  /* 0x0000ee00ff0e7b82 */ /* 0x000e620000000a00 */
[----:B------:R-:W-:Y:S01]  /*3b00*/  R2UR UR10, R21 ;  /* 0x00000000150a72ca */ /* 0x000fe200000e0000 */
[----:B------:R-:W-:Y:S01]  /*3b10*/  VIADD R0, R0, 0xffffffff ;  /* 0xffffffff00007836 */ /* 0x000fe20000000000 */
[----:B------:R-:W-:Y:S01]  /*3b20*/  R2UR UR16, R6 ;  /* 0x00000000061072ca */ /* 0x000fe200000e0000 */
[----:B------:R-:W-:Y:S01]  /*3b30*/  ULDC.64 UR24, c[0x0][0x198] ;  /* 0x0000660000187ab9 */ /* 0x000fe20000000a00 */
[----:B------:R-:W-:Y:S01]  /*3b40*/  R2UR UR12, R9 ;  /* 0x00000000090c72ca */ /* 0x000fe200000e0000 */
[----:B------:R-:W-:Y:S01]  /*3b50*/  ULDC.64 UR14, c[0x0][0x3b0] ;  /* 0x0000ec00000e7ab9 */ /* 0x000fe20000000a00 */
[----:B------:R-:W-:Y:S01]  /*3b60*/  @UP0 ULDC.64 UR8, c[0x0][0x390] ;  /* 0x0000e40000080ab9 */ /* 0x000fe20000000a00 */
[----:B------:R-:W1:Y:S01]  /*3b70*/  LDC.64 R16, c[0x0][0x3d8] ;  /* 0x0000f600ff107b82 */ /* 0x000e620000000a00 */
[----:B------:R-:W-:Y:S01]  /*3b80*/  R2UR UR11, R19 ;  /* 0x00000000130b72ca */ /* 0x000fe200000e0000 */
[----:B------:R-:W-:Y:S01]  /*3b90*/  ULDC.64 UR22, c[0x0][0x3d0] ;  /* 0x0000f40000167ab9 */ /* 0x000fe20000000a00 */
[----:B------:R-:W-:Y:S01]  /*3ba0*/  R2UR UR13, R8 ;  /* 0x00000000080d72ca */ /* 0x000fe200000e0000 */
[----:B------:R-:W-:Y:S01]  /*3bb0*/  VIADD R6, R6, 0x1 ;  /* 0x0000000106067836 */ /* 0x000fe20000000000 */
[----:B------:R-:W-:Y:S01]  /*3bc0*/  ISETP.GT.AND P5, PT, R0, 0x1, PT ;  /* 0x000000010000780c */ /* 0x000fe20003fa4270 */
[----:B------:R-:W-:Y:S01]  /*3bd0*/  USHF.L.U32 UR18, UR18, 0x6, URZ ;  /* 0x0000000612127899 */ /* 0x000fe2000800063f */
[----:B0-----:R-:W-:Y:S01]  /*3be0*/  ISETP.NE.AND P2, PT, R13, 0x1, PT ;  /* 0x000000010d00780c */ /* 0x001fe20003f45270 */
[----:B------:R-:W-:Y:S01]  /*3bf0*/  ULEA UR16, UR16, UR10, 0xd ;  /* 0x0000000a10107291 */ /* 0x000fe2000f8e683f */
[C---:B------:R-:W-:Y:S01]  /*3c00*/  ISETP.NE.AND P4, PT, R6.reuse, 0xe, PT ;  /* 0x0000000e0600780c */ /* 0x040fe20003f85270 */
[----:B------:R-:W-:Y:S01]  /*3c10*/  UIADD3 UR17, UR17, 0x38000, URZ ;  /* 0x0003800011117890 */ /* 0x000fe2000fffe03f */
[----:B------:R-:W-:Y:S01]  /*3c20*/  UMOV UR26, 0x0 ;  /* 0x00000000001a7882 */ /* 0x000fe20000000000 */
[----:B------:R-:W-:Y:S01]  /*3c30*/  UMOV UR27, 0x10000000 ;  /* 0x10000000001b7882 */ /* 0x000fe20000000000 */
[----:B------:R-:W-:Y:S01]  /*3c40*/  UMOV UR10, UR18 ;  /* 0x00000012000a7c82 */ /* 0x000fe20008000000 */
[----:B------:R-:W-:-:S06]  /*3c50*/  SEL R6, R6, RZ, P4 ;  /* 0x000000ff06067207 */ /* 0x000fcc0002000000 */
[----:B------:R-:W-:Y:S01]  /*3c60*/  @P2 IMAD.U32 R11, RZ, RZ, UR4 ;  /* 0x00000004ff0b2e24 */ /* 0x000fe2000f8e00ff */
[----:B------:R-:W-:Y:S01]  /*3c70*/  UIADD3 UR4, UP1, UR24, 0xf0, URZ ;  /* 0x000000f018047890 */ /* 0x000fe2000ff3e03f */
[----:B-1----:R-:W-:Y:S01]  /*3c80*/  IMAD R10, R8, R15, R17 ;  /* 0x0000000f080a7224 */ /* 0x002fe200078e0211 */
[----:B------:R-:W-:Y:S02]  /*3c90*/  UIADD3 UR24, UP2, UR24, 0x1f0, URZ ;  /* 0x000001f018187890 */ /* 0x000fe4000ff5e03f */
[----:B------:R-:W-:Y:S01]  /*3ca0*/  @P2 R2UR UR5, R11 ;  /* 0x000000000b0522ca */ /* 0x000fe200000e0000 */
[----:B------:R-:W-:Y:S01]  /*3cb0*/  IMAD R11, R9, R14, R16 ;  /* 0x0000000e090b7224 */ /* 0x000fe200078e0210 */
[----:B------:R-:W-:Y:S01]  /*3cc0*/  ISETP.NE.AND P2, PT, R12, R5, PT ;  /* 0x000000050c00720c */ /* 0x000fe20003f45270 */
[----:B------:R-:W0:Y:S03]  /*3cd0*/  LDC R14, c[0x0][0x3c8] ;  /* 0x0000f200ff0e7b82 */ /* 0x000e260000000800 */
[----:B------:R-:W-:Y:S01]  /*3ce0*/  PRMT R10, R11, 0x40, R10 ;  /* 0x000000400b0a7816 */ /* 0x000fe2000000000a */
[----:B------:R-:W-:-:S06]  /*3cf0*/  VIADD R11, R9, 0x1 ;  /* 0x00000001090b7836 */ /* 0x000fcc0000000000 */
[----:B------:R-:W-:Y:S02]  /*3d00*/  UIADD3 UR6, -UR5, URZ, URZ ;  /* 0x0000003f05067290 */ /* 0x000fe4000fffe13f */
[----:B------:R-:W-:Y:S01]  /*3d10*/  UMOV UR21, UR5 ;  /* 0x0000000500157c82 */ /* 0x000fe20008000000 */
[----:B------:R-:W-:-:S03]  /*3d20*/  @P2 IMAD.MOV R11, RZ, RZ, R9 ;  /* 0x000000ffff0b2224 */ /* 0x000fc600078e0209 */
[----:B------:R-:W-:Y:S01]  /*3d30*/  IMAD R13, R13, UR6, R18 ;  /* 0x000000060d0d7c24 */ /* 0x000fe2000f8e0212 */
[----:B------:R-:W-:Y:S02]  /*3d40*/  UIMAD.WIDE.U32 UR6, UR5, UR8, URZ ;  /* 0x00000008050672a5 */ /* 0x000fe4000f8e003f */
[----:B------:R-:W-:Y:S02]  /*3d50*/  UIADD3 UR8, UR16, 0x1c000, URZ ;  /* 0x0001c00010087890 */ /* 0x000fe4000fffe03f */
[----:B------:R-:W-:Y:S01]  /*3d60*/  @UP0 USHF.R.U32.HI UR21, URZ, UR9, UR7 ;  /* 0x000000093f150299 */ /* 0x000fe20008011607 */
[----:B------:R-:W-:Y:S01]  /*3d70*/  R2UR UR19, R13 ;  /* 0x000000000d1372ca */ /* 0x000fe200000e0000 */
[----:B------:R-:W-:Y:S01]  /*3d80*/  VIADD R13, R8, 0x1 ;  /* 0x00000001080d7836 */ /* 0x000fe20000000000 */
[----:B------:R-:W-:Y:S01]  /*3d90*/  R2UR UR7, R10 ;  /* 0x000000000a0772ca */ /* 0x000fe200000e0000 */
[----:B------:R-:W-:Y:S01]  /*3da0*/  UIADD3 UR6, -UR21, URZ, URZ ;  /* 0x0000003f15067290 */ /* 0x000fe2000fffe13f */
[C---:B0-----:R-:W-:Y:S01]  /*3db0*/  ISETP.NE.AND P3, PT, R11.reuse, R14, PT ;  /* 0x0000000e0b00720c */ /* 0x041fe20003f65270 */
[----:B------:R-:W-:Y:S01]  /*3dc0*/  UMOV UR9, UR17 ;  /* 0x0000001100097c82 */ /* 0x000fe20008000000 */
[----:B------:R-:W-:Y:S01]  /*3dd0*/  SEL R10, RZ, 0x1, P4 ;  /* 0x00000001ff0a7807 */ /* 0x000fe20002000000 */
[----:B------:R-:W-:Y:S01]  /*3de0*/  UIMAD UR20, UR20, UR6, UR5 ;  /* 0x00000006141472a4 */ /* 0x000fe2000f8e0205 */
[----:B------:R-:W-:Y:S01]  /*3df0*/  SEL R9, R11, RZ, P3 ;  /* 0x000000ff0b097207 */ /* 0x000fe20001800000 */
[----:B------:R-:W-:Y:S01]  /*3e00*/  UIADD3.X UR5, URZ, UR25, URZ, UP1, !UPT ;  /* 0x000000193f057290 */ /* 0x000fe20008ffe43f */
[----:B------:R-:W-:Y:S01]  /*3e10*/  LOP3.LUT R7, R7, R10, RZ, 0x3c, !PT ;  /* 0x0000000a07077212 */ /* 0x000fe200078e3cff */
[----:B------:R-:W-:Y:S01]  /*3e20*/  UIMAD UR20, UR20, UR15, UR23 ;  /* 0x0000000f141472a4 */ /* 0x000fe2000f8e0217 */
[----:B------:R-:W-:Y:S01]  /*3e30*/  SEL R10, R12, RZ, P2 ;  /* 0x000000ff0c0a7207 */ /* 0x000fe20001000000 */
[----:B------:R-:W-:-:S02]  /*3e40*/  UIMAD UR19, UR19, UR14, UR22 ;  /* 0x0000000e131372a4 */ /* 0x000fc4000f8e0216 */
[----:B------:R-:W-:Y:S02]  /*3e50*/  UPRMT UR6, UR7, 0x5410, URZ ;  /* 0x0000541007067896 */ /* 0x000fe4000800003f */
[----:B------:R-:W-:Y:S01]  /*3e60*/  UIADD3.X UR25, URZ, UR25, URZ, UP2, !UPT ;  /* 0x000000193f197290 */ /* 0x000fe200097fe43f */
[----:B------:R-:W-:-:S04]  /*3e70*/  @P3 IMAD.MOV R13, RZ, RZ, R8 ;  /* 0x000000ffff0d3224 */ /* 0x000fc800078e0208 */
[----:B------:R-:W-:Y:S02]  /*3e80*/  IMAD.MOV.U32 R8, RZ, RZ, R13 ;  /* 0x000000ffff087224 */ /* 0x000fe400078e000d */
[----:B------:R0:W-:Y:S02]  /*3e90*/  UTMALDG.4D.IM2COL [UR16], [UR4], UR6 ;  /* 0x00000010040073b4 */ /* 0x0001e40008058006 */
[----:B------:R0:W-:Y:S02]  /*3ea0*/  UTMALDG.4D [UR8], [UR24], desc[UR26] ;  /* 0x00001a08180075b4 */ /* 0x0001e40008019000 */
[----:B0-----:R-:W-:Y:S05]  /*3eb0*/  @P5 BRA `(.L_x_88) ;  /* 0xfffffff800a85947 */ /* 0x001fea000383ffff */
.L_x_84:
[----:B------:R-:W-:Y:S05]  /*3ec0*/  BSYNC B0 ;  /* 0x0000000000007941 */ /* 0x000fea0003800000 */
.L_x_83:
[----:B------:R-:W-:Y:S01]  /*3ed0*/  ISETP.GE.U32.AND P0, PT, R4, 0xe, PT ;  /* 0x0000000e0400780c */ /* 0x000fe20003f06070 */
[----:B------:R-:W-:-:S12]  /*3ee0*/  IMAD.MOV.U32 R5, RZ, RZ, 0x1 ;  /* 0x00000001ff057424 */ /* 0x000fd800078e00ff */
[----:B------:R-:W-:Y:S05]  /*3ef0*/  @!P0 BRA `(.L_x_89) ;  /* 0x00000000001c8947 */ /* 0x000fea0003800000 */
[----:B------:R-:W-:-:S05]  /*3f00*/  SHF.R.U32.HI R6, RZ, 0x1, R4 ;  /* 0x00000001ff067819 */ /* 0x000fca0000011604 */
[----:B------:R-:W-:-:S05]  /*3f10*/  IMAD.WIDE.U32 R6, R6, -0x6db6db6d, RZ ;  /* 0x9249249306067825 */ /* 0x000fca00078e00ff */
[----:B-1---5:R-:W-:-:S04]  /*3f20*/  SHF.R.U32.HI R0, RZ, 0x2, R7 ;  /* 0x00000002ff007819 */ /* 0x022fc80000011607 */
[----:B------:R-:W-:-:S04]  /*3f30*/  LOP3.LUT R0, R0, 0x1, RZ, 0xc0, !PT ;  /* 0x0000000100007812 */ /* 0x000fc800078ec0ff */
[----:B------:R-:W-:-:S04]  /*3f40*/  ISETP.NE.U32.AND P0, PT, R0, 0x1, PT ;  /* 0x000000010000780c */ /* 0x000fc80003f05070 */
[----:B------:R-:W-:-:S04]  /*3f50*/  ISETP.NE.U32.AND.EX P0, PT, RZ, RZ, PT, P0 ;  /* 0x000000ffff00720c */ /* 0x000fc80003f05100 */
[----:B------:R-:W-:-:S09]  /*3f60*/  SEL R5, RZ, 0x1, !P0 ;  /* 0x00000001ff057807 */ /* 0x000fd20004000000 */
.L_x_89:
[----:B------:R-:W-:Y:S05]  /*3f70*/  WARPSYNC.ALL ;  /* 0x0000000000007948 */ /* 0x000fea0003800000 */
[----:B------:R-:W-:-:S13]  /*3f80*/  ELECT P0, URZ, PT ;  /* 0x00000000003f782f */ /* 0x000fda0003800000 */
[----:B------:R-:W-:Y:S05]  /*3f90*/  @!P0 EXIT ;  /* 0x000000000000894d */ /* 0x000fea0003800000 */
[----:B------:R-:W-:-:S04]  /*3fa0*/  LOP3.LUT R3, R3, 0x2, RZ, 0xfc, !PT ;  /* 0x0000000203037812 */ /* 0x000fc800078efcff */
[----:B------:R-:W-:-:S13]  /*3fb0*/  ISETP.NE.AND P0, PT, R3, 0x3, PT ;  /* 0x000000030300780c */ /* 0x000fda0003f05270 */
[----:B------:R-:W-:Y:S05]  /*3fc0*/  @!P0 BRA `(.L_x_90) ;  /* 0x0000000000048947 */ /* 0x000fea0003800000 */
[----:B------:R-:W-:Y:S01]  /*3fd0*/  BPT.TRAP 0x1 ;  /* 0x000000040000795c */ /* 0x000fe20000300000 */
.L_x_90:
[----:B------:R-:W0:Y:S01]  /*3fe0*/  S2R R7, SR_CgaCtaId ;  /* 0x0000000000077919 */ /* 0x000e220000008800 */
[----:B---3-5:R-:W-:Y:S02]  /*3ff0*/  SHF.R.U32.HI R2, RZ, 0x1, R4 ;  /* 0x00000001ff027819 */ /* 0x028fe40000011604 */
[----:B-1----:R-:W-:-:S03]  /*4000*/  MOV R0, 0x400 ;  /* 0x0000040000007802 */ /* 0x002fc60000000f00 */
[----:B------:R-:W-:-:S05]  /*4010*/  IMAD.WIDE.U32 R2, R2, -0x6db6db6d, RZ ;  /* 0x9249249302027825 */ /* 0x000fca00078e00ff */
[----:B------:R-:W-:-:S05]  /*4020*/  SHF.R.U32.HI R3, RZ, 0x2, R3 ;  /* 0x00000002ff037819 */ /* 0x000fca0000011603 */
[----:B------:R-:W-:Y:S01]  /*4030*/  IMAD R3, R3, -0xe, R4 ;  /* 0xfffffff203037824 */ /* 0x000fe200078e0204 */
[----:B0-----:R-:W-:Y:S02]  /*4040*/  LEA R0, R7, R0, 0x18 ;  /* 0x0000000007007211 */ /* 0x001fe400078ec0ff */
[----:B------:R-:W-:-:S03]  /*4050*/  SHF.L.U32 R7, R5, 0x1f, RZ ;  /* 0x0000001f05077819 */ /* 0x000fc600000006ff */
[----:B------:R-:W-:-:S04]  /*4060*/  VIADD R0, R0, 0x38070 ;  /* 0x0003807000007836 */ /* 0x000fc80000000000 */
[----:B------:R-:W-:-:S07]  /*4070*/  IMAD R2, R3, 0x8, R0 ;  /* 0x0000000803027824 */ /* 0x000fce00078e0200 */
.L_x_91:
[----:B0-----:R0:W1:Y:S02]  /*4080*/  SYNCS.PHASECHK.TRANS64.TRYWAIT P0, [R2+URZ], R7 ;  /* 0x00000007020075a7 */ /* 0x001064000800017f */
[----:B-1----:R-:W-:Y:S05]  /*4090*/  @!P0 NANOSLEEP.SYNCS 0x989680 ;  /* 0x009896800000895d */ /* 0x002fea0003900000 */
[----:B------:R-:W1:Y:S02]  /*40a0*/  @!P0 SYNCS.PHASECHK.TRANS64 P0, [R2+URZ], R7 ;  /* 0x00000007020085a7 */ /* 0x000e64000800007f */
[----:B-1----:R-:W-:Y:S05]  /*40b0*/  @!P0 BRA `(.L_x_91) ;  /* 0xfffffffc00f08947 */ /* 0x002fea000383ffff */
[----:B------:R-:W-:-:S05]  /*40c0*/  VIADD R3, R3, 0x1 ;  /* 0x0000000103037836 */ /* 0x000fca0000000000 */
[----:B------:R-:W-:-:S04]  /*40d0*/  ISETP.NE.AND P0, PT, R3, 0xe, PT ;  /* 0x0000000e0300780c */ /* 0x000fc80003f05270 */
[----:B0-----:R-:W-:Y:S02]  /*40e0*/  SEL R2, RZ, 0x1, P0 ;  /* 0x00000001ff027807 */ /* 0x001fe40000000000 */
[----:B------:R-:W-:Y:S02]  /*40f0*/  SEL R3, R3, RZ, P0 ;  /* 0x000000ff03037207 */ /* 0x000fe40000000000 */
[----:B------:R-:W-:-:S03]  /*4100*/  LOP3.LUT R7, R5, R2, RZ, 0x3c, !PT ;  /* 0x0000000205077212 */ /* 0x000fc600078e3cff */
[----:B------:R-:W-:Y:S01]  /*4110*/  IMAD R2, R3, 0x8, R0 ;  /* 0x0000000803027824 */ /* 0x000fe200078e0200 */
[----:B------:R-:W-:-:S07]  /*4120*/  SHF.L.U32 R5, R7, 0x1f, RZ ;  /* 0x0000001f07057819 */ /* 0x000fce00000006ff */
.L_x_92:
        /* <DEDUP_REMOVED lines=11> */
.L_x_93:
        /* <DEDUP_REMOVED lines=11> */
.L_x_94:
        /* <DEDUP_REMOVED lines=11> */
.L_x_95:
        /* <DEDUP_REMOVED lines=11> */
.L_x_96:
        /* <DEDUP_REMOVED lines=11> */
.L_x_97:
        /* <DEDUP_REMOVED lines=11> */
.L_x_98:
        /* <DEDUP_REMOVED lines=11> */
.L_x_99:
        /* <DEDUP_REMOVED lines=11> */
.L_x_100:
        /* <DEDUP_REMOVED lines=11> */
.L_x_101:
        /* <DEDUP_REMOVED lines=11> */
.L_x_102:
        /* <DEDUP_REMOVED lines=11> */
.L_x_103:
        /* <DEDUP_REMOVED lines=11> */
.L_x_104:
[----:B0-----:R0:W1:Y:S02]  /*4970*/  SYNCS.PHASECHK.TRANS64.TRYWAIT P0, [R3+URZ], R0 ;  /* 0x00000000030075a7 */ /* 0x001064000800017f */
[----:B-1----:R-:W-:Y:S05]  /*4980*/  @!P0 NANOSLEEP.SYNCS 0x989680 ;  /* 0x009896800000895d */ /* 0x002fea0003900000 */
[----:B------:R-:W1:Y:S02]  /*4990*/  @!P0 SYNCS.PHASECHK.TRANS64 P0, [R3+URZ], R0 ;  /* 0x00000000030085a7 */ /* 0x000e64000800007f */
[----:B-1----:R-:W-:Y:S05]  /*49a0*/  @P0 EXIT ;  /* 0x000000000000094d */ /* 0x002fea0003800000 */
[----:B------:R-:W-:Y:S05]  /*49b0*/  BRA `(.L_x_104) ;  /* 0xfffffffc00ec7947 */ /* 0x000fea000383ffff */
.L_x_105:
[----:B------:R-:W-:-:S00]  /*49c0*/  BRA `(.L_x_105) ;  /* 0xfffffffc00fc7947 */ /* 0x000fc0000383ffff */
[----:B------:R-:W-:-:S00]  /*49d0*/  NOP ;  /* 0x0000000000007918 */ /* 0x000fc00000000000 */
        /* <DEDUP_REMOVED lines=10> */
.L_x_106:


//--------------------- .nv.shared._ZN7cutlass13device_kernelINS_4conv6kernel13ConvUniversalINS1_16ConvProblemShapeILNS1_8OperatorE0ELi2EEENS1_10collective14CollectiveConvINS1_46MainloopSm90TmaGmmaWarpSpecializedImplicitGemmILS5_0ELi14ELi2EN4cute5tupleIJNSA_1CILi1EEESD_SD_EEENS1_36KernelImplicitTmaWarpSpecializedSm90ELi1EEENSB_IJNSC_ILi64EEESH_NSB_IJSH_EEEEEENS_6half_tESK_NSA_8TiledMMAINSA_8MMA_AtomIJNSA_4SM904GMMA25MMA_64x64x16_F32F16F16_SSILNSO_5MajorE0ELSQ_0ELNSO_7ScaleInE1ELSR_1EEEEEENSA_6LayoutISE_NSB_IJNSC_ILi0EEESV_SV_EEEEENSB_IJNSA_10UnderscoreESY_SY_EEEEENS7_6detail26Sm90ImplicitGemmTileTraitsINSA_20SM90_TMA_LOAD_IM2COLENSA_14ComposedLayoutINSA_7SwizzleILi3ELi4ELi3EEENSA_18smem_ptr_flag_bitsILi16EEENSU_INSB_IJNSB_IJNSC_ILi8EEES19_EEENSB_IJSH_SD_EEENSB_IJSD_NSC_ILi14EEEEEEEEENSB_IJNSB_IJSH_NSC_ILi512EEEEEENSB_IJSD_SV_EEENSB_IJSV_NSC_ILi4096EEEEEEEEEEEEEvEENS12_INSA_13SM90_TMA_LOADES1M_vEEEENS_8epilogue10collective6detail29Sm90TmaWarpSpecializedAdapterINS1S_15DefaultEpilogueISK_NSB_IJNSB_IJlllEEESD_SV_EEES1X_NS1R_6thread17LinearCombinationISK_Li1EffLNS1Y_9ScaleType4KindE0ELNS_15FloatRoundStyleE2ESK_EENS_4gemm15EpilogueDefaultEEEEEvvEEEEvNT_6ParamsE --------------------------
	.section	.nv.shared._ZN7cutlass13device_kernelINS_4conv6kernel13ConvUniversalINS1_16ConvProblemShapeILNS1_8OperatorE0ELi2EEENS1_10collective14CollectiveConvINS1_46MainloopSm90TmaGmmaWarpSpecializedImplicitGemmILS5_0ELi14ELi2EN4cute5tupleIJNSA_1CILi1EEESD_SD_EEENS1_36KernelImplicitTmaWarpSpecializedSm90ELi1EEENSB_IJNSC_ILi64EEESH_NSB_IJSH_EEEEEENS_6half_tESK_NSA_8TiledMMAINSA_8MMA_AtomIJNSA_4SM904GMMA25MMA_64x64x16_F32F16F16_SSILNSO_5MajorE0ELSQ_0ELNSO_7ScaleInE1ELSR_1EEEEEENSA_6LayoutISE_NSB_IJNSC_ILi0EEESV_SV_EEEEENSB_IJNSA_10UnderscoreESY_SY_EEEEENS7_6detail26Sm90ImplicitGemmTileTraitsINSA_20SM90_TMA_LOAD_IM2COLENSA_14ComposedLayoutINSA_7SwizzleILi3ELi4ELi3EEENSA_18smem_ptr_flag_bitsILi16EEENSU_INSB_IJNSB_IJNSC_ILi8EEES19_EEENSB_IJSH_SD_EEENSB_IJSD_NSC_ILi14EEEEEEEEENSB_IJNSB_IJSH_NSC_ILi512EEEEEENSB_IJSD_SV_EEENSB_IJSV_NSC_ILi4096EEEEEEEEEEEEEvEENS12_INSA_13SM90_TMA_LOADES1M_vEEEENS_8epilogue10collective6detail29Sm90TmaWarpSpecializedAdapterINS1S_15DefaultEpilogueISK_NSB_IJNSB_IJlllEEESD_SV_EEES1X_NS1R_6thread17LinearCombinationISK_Li1EffLNS1Y_9ScaleType4KindE0ELNS_15FloatRoundStyleE2ESK_EENS_4gemm15EpilogueDefaultEEEEEvvEEEEvNT_6ParamsE,"aw",@nobits
	.sectionflags	@""
	.align	16
	.zero		1024


//--------------------- .nv.shared.reserved.0     --------------------------
	.section	.nv.shared.reserved.0,"aw",@nobits
	.weak		__nv_reservedSMEM_offset_0_alias
	.size		__nv_reservedSMEM_offset_0_alias, 0, 0
	.other		__nv_reservedSMEM_offset_0_alias,@"STO_CUDA_RESERVED_SHARED STV_DEFAULT"
__nv_reservedSMEM_offset_0_alias:
	.zero		0


//--------------------- .nv.global                --------------------------
	.section	.nv.global,"aw",@nobits
.nv.global:
	.type		_ZN39_INTERNAL_d82f6db4_4_k_cu_3d401856_28424cute1_E,@object
	.size		_ZN39_INTERNAL_d82f6db4_4_k_cu_3d401856_28424cute1_E,(_ZN39_INTERNAL_d82f6db4_4_k_cu_3d401856_28424cuda3std3__45__cpo6cbeginE - _ZN39_INTERNAL_d82f6db4_4_k_cu_3d401856_28424cute1_E)
_ZN39_INTERNAL_d82f6db4_4_k_cu_3d401856_28424cute1_E:
	.zero		1
	.type		_ZN39_INTERNAL_d82f6db4_4_k_cu_3d401856_28424cuda3std3__45__cpo6cbeginE,@object
	.size		_ZN39_INTERNAL_d82f6db4_4_k_cu_3d401856_28424cuda3std3__45__cpo6cbeginE,(_ZN39_INTERNAL_d82f6db4_4_k_cu_3d401856_28424cuda3std3__48in_placeE - _ZN39_INTERNAL_d82f6db4_4_k_cu_3d401856_28424cuda3std3__45__cpo6cbeginE)
_ZN39_INTERNAL_d82f6db4_4_k_cu_3d401856_28424cuda3std3__45__cpo6cbeginE:
	.zero		1
	.type		_ZN39_INTERNAL_d82f6db4_4_k_cu_3d401856_28424cuda3std3__48in_placeE,@object
	.size		_ZN39_INTERNAL_d82f6db4_4_k_cu_3d401856_28424cuda3std3__48in_placeE,(_ZN39_INTERNAL_d82f6db4_4_k_cu_3d401856_28424cuda3std6ranges3__45__cpo9iter_moveE - _ZN39_INTERNAL_d82f6db4_4_k_cu_3d401856_28424cuda3std3__48in_placeE)
_ZN39_INTERNAL_d82f6db4_4_k_cu_3d401856_28424cuda3std3__48in_placeE:
	.zero		1
	.type		_ZN39_INTERNAL_d82f6db4_4_k_cu_3d401856_28424cuda3std6ranges3__45__cpo9iter_moveE,@object
	.size		_ZN39_INTERNAL_d82f6db4_4_k_cu_3d401856_28424cuda3std6ranges3__45__cpo9iter_moveE,(_ZN39_INTERNAL_d82f6db4_4_k_cu_3d401856_28424cuda3std3__45__cpo5beginE - _ZN39_INTERNAL_d82f6db4_4_k_cu_3d401856_28424cuda3std6ranges3__45__cpo9iter_moveE)
_ZN39_INTERNAL_d82f6db4_4_k_cu_3d401856_28424cuda3std6ranges3__45__cpo9iter_moveE:
	.zero		1
	.type		_ZN39_INTERNAL_d82f6db4_4_k_cu_3d401856_28424cuda3std3__45__cpo5beginE,@object
	.size		_ZN39_INTERNAL_d82f6db4_4_k_cu_3d401856_28424cuda3std3__45__cpo5beginE,(_ZN39_INTERNAL_d82f6db4_4_k_cu_3d401856_28424cuda3std3__441_GLOBAL__N__d82f6db4_4_k_cu_3d401856_28426ignoreE - _ZN39_INTERNAL_d82f6db4_4_k_cu_3d401856_28424cuda3std3__45__cpo5beginE)
_ZN39_INTERNAL_d82f6db4_4_k_cu_3d401856_28424cuda3std3__45__cpo5beginE:
	.zero		1
	.type		_ZN39_INTERNAL_d82f6db4_4_k_cu_3d401856_28424cuda3std3__441_GLOBAL__N__d82f6db4_4_k_cu_3d401856_28426ignoreE,@object
	.size		_ZN39_INTERNAL_d82f6db4_4_k_cu_3d401856_28424cuda3std3__441_GLOBAL__N__d82f6db4_4_k_cu_3d401856_28426ignoreE,(_ZN39_INTERNAL_d82f6db4_4_k_cu_3d401856_28424cute7productE - _ZN39_INTERNAL_d82f6db4_4_k_cu_3d401856_28424cuda3std3__441_GLOBAL__N__d82f6db4_4_k_cu_3d401856_28426ignoreE)
_ZN39_INTERNAL_d82f6db4_4_k_cu_3d401856_28424cuda3std3__441_GLOBAL__N__d82f6db4_4_k_cu_3d401856_28426ignoreE:
	.zero		1
	.type		_ZN39_INTERNAL_d82f6db4_4_k_cu_3d401856_28424cute7productE,@object
	.size		_ZN39_INTERNAL_d82f6db4_4_k_cu_3d401856_28424cute7productE,(_ZN39_INTERNAL_d82f6db4_4_k_cu_3d401856_28424cuda3std3__45__cpo3endE - _ZN39_INTERNAL_d82f6db4_4_k_cu_3d401856_28424cute7productE)
_ZN39_INTERNAL_d82f6db4_4_k_cu_3d401856_28424cute7productE:
	.zero		1
	.type		_ZN39_INTERNAL_d82f6db4_4_k_cu_3d401856_28424cuda3std3__45__cpo3endE,@object
	.size		_ZN39_INTERNAL_d82f6db4_4_k_cu_3d401856_28424cuda3std3__45__cpo3endE,(_ZN39_INTERNAL_d82f6db4_4_k_cu_3d401856_28424cuda3std3__419piecewise_constructE - _ZN39_INTERNAL_d82f6db4_4_k_cu_3d401856_28424cuda3std3__45__cpo3endE)
_ZN39_INTERNAL_d82f6db4_4_k_cu_3d401856_28424cuda3std3__45__cpo3endE:
	.zero		1
	.type		_ZN39_INTERNAL_d82f6db4_4_k_cu_3d401856_28424cuda3std3__419piecewise_constructE,@object
	.size		_ZN39_INTERNAL_d82f6db4_4_k_cu_3d401856_28424cuda3std3__419piecewise_constructE,(_ZN39_INTERNAL_d82f6db4_4_k_cu_3d401856_28424cuda3std3__45__cpo4cendE - _ZN39_INTERNAL_d82f6db4_4_k_cu_3d401856_28424cuda3std3__419piecewise_constructE)
_ZN39_INTERNAL_d82f6db4_4_k_cu_3d401856_28424cuda3std3__419piecewise_constructE:
	.zero		1
	.type		_ZN39_INTERNAL_d82f6db4_4_k_cu_3d401856_28424cuda3std3__45__cpo4cendE,@object
	.size		_ZN39_INTERNAL_d82f6db4_4_k_cu_3d401856_28424cuda3std3__45__cpo4cendE,(_ZN39_INTERNAL_d82f6db4_4_k_cu_3d401856_28424cuda3std6ranges3__45__cpo4swapE - _ZN39_INTERNAL_d82f6db4_4_k_cu_3d401856_28424cuda3std3__45__cpo4cendE)
_ZN39_INTERNAL_d82f6db4_4_k_cu_3d401856_28424cuda3std3__45__cpo4cendE:
	.zero		1
	.type		_ZN39_INTERNAL_d82f6db4_4_k_cu_3d401856_28424cuda3std6ranges3__45__cpo4swapE,@object
	.size		_ZN39_INTERNAL_d82f6db4_4_k_cu_3d401856_28424cuda3std6ranges3__45__cpo4swapE,(.L_7 - _ZN39_INTERNAL_d82f6db4_4_k_cu_3d401856_28424cuda3std6ranges3__45__cpo4swapE)
_ZN39_INTERNAL_d82f6db4_4_k_cu_3d401856_28424cuda3std6ranges3__45__cpo4swapE:
	.zero		1
.L_7:


//--------------------- .nv.constant0._ZN7cutlass13device_kernelINS_4conv6kernel13ConvUniversalINS1_16ConvProblemShapeILNS1_8OperatorE0ELi2EEENS1_10collective14CollectiveConvINS1_46MainloopSm90TmaGmmaWarpSpecializedImplicitGemmILS5_0ELi14ELi2EN4cute5tupleIJNSA_1CILi1EEESD_SD_EEENS1_36KernelImplicitTmaWarpSpecializedSm90ELi1EEENSB_IJNSC_ILi64EEESH_NSB_IJSH_EEEEEENS_6half_tESK_NSA_8TiledMMAINSA_8MMA_AtomIJNSA_4SM904GMMA25MMA_64x64x16_F32F16F16_SSILNSO_5MajorE0ELSQ_0ELNSO_7ScaleInE1ELSR_1EEEEEENSA_6LayoutISE_NSB_IJNSC_ILi0EEESV_SV_EEEEENSB_IJNSA_10UnderscoreESY_SY_EEEEENS7_6detail26Sm90ImplicitGemmTileTraitsINSA_20SM90_TMA_LOAD_IM2COLENSA_14ComposedLayoutINSA_7SwizzleILi3ELi4ELi3EEENSA_18smem_ptr_flag_bitsILi16EEENSU_INSB_IJNSB_IJNSC_ILi8EEES19_EEENSB_IJSH_SD_EEENSB_IJSD_NSC_ILi14EEEEEEEEENSB_IJNSB_IJSH_NSC_ILi512EEEEEENSB_IJSD_SV_EEENSB_IJSV_NSC_ILi4096EEEEEEEEEEEEEvEENS12_INSA_13SM90_TMA_LOADES1M_vEEEENS_8epilogue10collective6detail29Sm90TmaWarpSpecializedAdapterINS1S_15DefaultEpilogueISK_NSB_IJNSB_IJlllEEESD_SV_EEES1X_NS1R_6thread17LinearCombinationISK_Li1EffLNS1Y_9ScaleType4KindE0ELNS_15FloatRoundStyleE2ESK_EENS_4gemm15EpilogueDefaultEEEEEvvEEEEvNT_6ParamsE --------------------------
	.section	.nv.constant0._ZN7cutlass13device_kernelINS_4conv6kernel13ConvUniversalINS1_16ConvProblemShapeILNS1_8OperatorE0ELi2EEENS1_10collective14CollectiveConvINS1_46MainloopSm90TmaGmmaWarpSpecializedImplicitGemmILS5_0ELi14ELi2EN4cute5tupleIJNSA_1CILi1EEESD_SD_EEENS1_36KernelImplicitTmaWarpSpecializedSm90ELi1EEENSB_IJNSC_ILi64EEESH_NSB_IJSH_EEEEEENS_6half_tESK_NSA_8TiledMMAINSA_8MMA_AtomIJNSA_4SM904GMMA25MMA_64x64x16_F32F16F16_SSILNSO_5MajorE0ELSQ_0ELNSO_7ScaleInE1ELSR_1EEEEEENSA_6LayoutISE_NSB_IJNSC_ILi0EEESV_SV_EEEEENSB_IJNSA_10UnderscoreESY_SY_EEEEENS7_6detail26Sm90ImplicitGemmTileTraitsINSA_20SM90_TMA_LOAD_IM2COLENSA_14ComposedLayoutINSA_7SwizzleILi3ELi4ELi3EEENSA_18smem_ptr_flag_bitsILi16EEENSU_INSB_IJNSB_IJNSC_ILi8EEES19_EEENSB_IJSH_SD_EEENSB_IJSD_NSC_ILi14EEEEEEEEENSB_IJNSB_IJSH_NSC_ILi512EEEEEENSB_IJSD_SV_EEENSB_IJSV_NSC_ILi4096EEEEEEEEEEEEEvEENS12_INSA_13SM90_TMA_LOADES1M_vEEEENS_8epilogue10collective6detail29Sm90TmaWarpSpecializedAdapterINS1S_15DefaultEpilogueISK_NSB_IJNSB_IJlllEEESD_SV_EEES1X_NS1R_6thread17LinearCombinationISK_Li1EffLNS1Y_9ScaleType4KindE0ELNS_15FloatRoundStyleE2ESK_EENS_4gemm15EpilogueDefaultEEEEEvvEEEEvNT_6ParamsE,"a",@progbits
	.sectionflags	@""
	.align	4
.nv.constant0._ZN7cutlass13device_kernelINS_4conv6kernel13ConvUniversalINS1_16ConvProblemShapeILNS1_8OperatorE0ELi2EEENS1_10collective14CollectiveConvINS1_46MainloopSm90TmaGmmaWarpSpecializedImplicitGemmILS5_0ELi14ELi2EN4cute5tupleIJNSA_1CILi1EEESD_SD_EEENS1_36KernelImplicitTmaWarpSpecializedSm90ELi1EEENSB_IJNSC_ILi64EEESH_NSB_IJSH_EEEEEENS_6half_tESK_NSA_8TiledMMAINSA_8MMA_AtomIJNSA_4SM904GMMA25MMA_64x64x16_F32F16F16_SSILNSO_5MajorE0ELSQ_0ELNSO_7ScaleInE1ELSR_1EEEEEENSA_6LayoutISE_NSB_IJNSC_ILi0EEESV_SV_EEEEENSB_IJNSA_10UnderscoreESY_SY_EEEEENS7_6detail26Sm90ImplicitGemmTileTraitsINSA_20SM90_TMA_LOAD_IM2COLENSA_14ComposedLayoutINSA_7SwizzleILi3ELi4ELi3EEENSA_18smem_ptr_flag_bitsILi16EEENSU_INSB_IJNSB_IJNSC_ILi8EEES19_EEENSB_IJSH_SD_EEENSB_IJSD_NSC_ILi14EEEEEEEEENSB_IJNSB_IJSH_NSC_ILi512EEEEEENSB_IJSD_SV_EEENSB_IJSV_NSC_ILi4096EEEEEEEEEEEEEvEENS12_INSA_13SM90_TMA_LOADES1M_vEEEENS_8epilogue10collective6detail29Sm90TmaWarpSpecializedAdapterINS1S_15DefaultEpilogueISK_NSB_IJNSB_IJlllEEESD_SV_EEES1X_NS1R_6thread17LinearCombinationISK_Li1EffLNS1Y_9ScaleType4KindE0ELNS_15FloatRoundStyleE2ESK_EENS_4gemm15EpilogueDefaultEEEEEvvEEEEvNT_6ParamsE:
	.zero		1536


//--------------------- SYMBOLS --------------------------

	.type		.nv.reservedSmem.offset0,@object
	.size		.nv.reservedSmem.offset0,0x4
